//
// Generated by NVIDIA NVVM Compiler
//
// Compiler Build ID: CL-36424714
// Cuda compilation tools, release 13.0, V13.0.88
// Based on NVVM 20.0.0
//

.version 9.0
.target sm_100
.address_size 64

	// .globl	_Z10dft_kernelP7complexiS0_
.func  (.param .align 16 .b8 func_retval0[16]) __internal_trig_reduction_slowpathd
(
	.param .b64 __internal_trig_reduction_slowpathd_param_0
)
;
.global .align 8 .b8 __cudart_i2opi_d[144] = {8, 93, 141, 31, 177, 95, 251, 107, 234, 146, 82, 138, 247, 57, 7, 61, 123, 241, 229, 235, 199, 186, 39, 117, 45, 234, 95, 158, 102, 63, 70, 79, 183, 9, 203, 39, 207, 126, 54, 109, 31, 109, 10, 90, 139, 17, 47, 239, 15, 152, 5, 222, 255, 151, 248, 31, 59, 40, 249, 189, 139, 95, 132, 156, 244, 57, 83, 131, 57, 214, 145, 57, 65, 126, 95, 180, 38, 112, 156, 233, 132, 68, 187, 46, 245, 53, 130, 232, 62, 167, 41, 177, 28, 235, 29, 254, 28, 146, 209, 9, 234, 46, 73, 6, 224, 210, 77, 66, 58, 110, 36, 183, 97, 197, 187, 222, 171, 99, 81, 254, 65, 144, 67, 60, 153, 149, 98, 219, 192, 221, 52, 245, 209, 87, 39, 252, 41, 21, 68, 78, 110, 131, 249, 162};
.global .align 16 .b8 __cudart_sin_cos_coeffs[128] = {70, 210, 176, 44, 241, 229, 90, 190, 146, 227, 172, 105, 227, 29, 199, 62, 161, 98, 219, 25, 160, 1, 42, 191, 24, 8, 17, 17, 17, 17, 129, 63, 84, 85, 85, 85, 85, 85, 197, 191, 0, 0, 0, 0, 0, 0, 0, 0, 0, 0, 0, 0, 0, 0, 0, 0, 100, 129, 253, 32, 131, 255, 168, 189, 40, 133, 239, 193, 167, 238, 33, 62, 217, 230, 6, 142, 79, 126, 146, 190, 233, 188, 221, 25, 160, 1, 250, 62, 71, 93, 193, 22, 108, 193, 86, 191, 81, 85, 85, 85, 85, 85, 165, 63, 0, 0, 0, 0, 0, 0, 224, 191, 0, 0, 0, 0, 0, 0, 240, 63};

.visible .entry _Z10dft_kernelP7complexiS0_(
	.param .u64 .ptr .align 1 _Z10dft_kernelP7complexiS0__param_0,
	.param .u32 _Z10dft_kernelP7complexiS0__param_1,
	.param .u64 .ptr .align 1 _Z10dft_kernelP7complexiS0__param_2
)
{
	.reg .pred 	%p<12>;
	.reg .b32 	%r<38>;
	.reg .b64 	%rd<19>;
	.reg .b64 	%fd<89>;

	ld.param.u64 	%rd5, [_Z10dft_kernelP7complexiS0__param_0];
	ld.param.u32 	%r13, [_Z10dft_kernelP7complexiS0__param_1];
	ld.param.u64 	%rd6, [_Z10dft_kernelP7complexiS0__param_2];
	mov.u32 	%r14, %ctaid.x;
	mov.u32 	%r15, %ntid.x;
	mov.u32 	%r16, %tid.x;
	mad.lo.s32 	%r1, %r14, %r15, %r16;
	setp.ge.s32 	%p1, %r1, %r13;
	@%p1 bra 	$L__BB0_13;
	ld.param.u32 	%r31, [_Z10dft_kernelP7complexiS0__param_1];
	cvta.to.global.u64 	%rd7, %rd6;
	mul.wide.s32 	%rd8, %r1, 16;
	add.s64 	%rd1, %rd7, %rd8;
	mov.b64 	%rd9, 0;
	st.global.u64 	[%rd1], %rd9;
	st.global.u64 	[%rd1+8], %rd9;
	setp.lt.s32 	%p2, %r31, 1;
	@%p2 bra 	$L__BB0_13;
	ld.param.u32 	%r32, [_Z10dft_kernelP7complexiS0__param_1];
	neg.s32 	%r34, %r32;
	cvta.to.global.u64 	%rd18, %rd5;
	mov.f64 	%fd83, 0d0000000000000000;
	cvt.rn.f64.s32 	%fd22, %r1;
	mul.f64 	%fd23, %fd22, 0d401921FB54442D18;
	mov.u64 	%rd12, __cudart_sin_cos_coeffs;
	mov.f64 	%fd84, %fd83;
	mov.f64 	%fd85, %fd83;
$L__BB0_3:
	ld.param.u32 	%r33, [_Z10dft_kernelP7complexiS0__param_1];
	ld.global.f64 	%fd4, [%rd18];
	mul.f64 	%fd24, %fd23, %fd85;
	cvt.rn.f64.u32 	%fd25, %r33;
	div.rn.f64 	%fd5, %fd24, %fd25;
	abs.f64 	%fd6, %fd5;
	setp.neu.f64 	%p3, %fd6, 0d7FF0000000000000;
	@%p3 bra 	$L__BB0_5;
	mov.f64 	%fd31, 0d0000000000000000;
	mul.rn.f64 	%fd87, %fd5, %fd31;
	mov.b32 	%r36, 1;
	bra.uni 	$L__BB0_8;
$L__BB0_5:
	mul.f64 	%fd26, %fd5, 0d3FE45F306DC9C883;
	cvt.rni.s32.f64 	%r35, %fd26;
	cvt.rn.f64.s32 	%fd27, %r35;
	fma.rn.f64 	%fd28, %fd27, 0dBFF921FB54442D18, %fd5;
	fma.rn.f64 	%fd29, %fd27, 0dBC91A62633145C00, %fd28;
	fma.rn.f64 	%fd87, %fd27, 0dB97B839A252049C0, %fd29;
	setp.ltu.f64 	%p4, %fd6, 0d41E0000000000000;
	@%p4 bra 	$L__BB0_7;
	{ // callseq 0, 0
	.param .b64 param0;
	st.param.f64 	[param0], %fd5;
	.param .align 16 .b8 retval0[16];
	call.uni (retval0), 
	__internal_trig_reduction_slowpathd, 
	(
	param0
	);
	ld.param.f64 	%fd87, [retval0];
	ld.param.b32 	%r35, [retval0+8];
	} // callseq 0
$L__BB0_7:
	add.s32 	%r36, %r35, 1;
$L__BB0_8:
	setp.neu.f64 	%p5, %fd6, 0d7FF0000000000000;
	shl.b32 	%r23, %r36, 6;
	cvt.u64.u32 	%rd10, %r23;
	and.b64  	%rd11, %rd10, 64;
	add.s64 	%rd13, %rd12, %rd11;
	mul.rn.f64 	%fd32, %fd87, %fd87;
	and.b32  	%r24, %r36, 1;
	setp.eq.b32 	%p6, %r24, 1;
	selp.f64 	%fd33, 0dBDA8FF8320FD8164, 0d3DE5DB65F9785EBA, %p6;
	ld.global.nc.v2.f64 	{%fd34, %fd35}, [%rd13];
	fma.rn.f64 	%fd36, %fd33, %fd32, %fd34;
	fma.rn.f64 	%fd37, %fd36, %fd32, %fd35;
	ld.global.nc.v2.f64 	{%fd38, %fd39}, [%rd13+16];
	fma.rn.f64 	%fd40, %fd37, %fd32, %fd38;
	fma.rn.f64 	%fd41, %fd40, %fd32, %fd39;
	ld.global.nc.v2.f64 	{%fd42, %fd43}, [%rd13+32];
	fma.rn.f64 	%fd44, %fd41, %fd32, %fd42;
	fma.rn.f64 	%fd45, %fd44, %fd32, %fd43;
	fma.rn.f64 	%fd46, %fd45, %fd87, %fd87;
	fma.rn.f64 	%fd47, %fd45, %fd32, 0d3FF0000000000000;
	selp.f64 	%fd48, %fd47, %fd46, %p6;
	and.b32  	%r25, %r36, 2;
	setp.eq.s32 	%p7, %r25, 0;
	mov.f64 	%fd49, 0d0000000000000000;
	sub.f64 	%fd50, %fd49, %fd48;
	selp.f64 	%fd12, %fd48, %fd50, %p7;
	ld.global.f64 	%fd13, [%rd18+8];
	@%p5 bra 	$L__BB0_10;
	mov.f64 	%fd56, 0d0000000000000000;
	mul.rn.f64 	%fd88, %fd5, %fd56;
	mov.b32 	%r37, 0;
	bra.uni 	$L__BB0_12;
$L__BB0_10:
	mul.f64 	%fd51, %fd5, 0d3FE45F306DC9C883;
	cvt.rni.s32.f64 	%r37, %fd51;
	cvt.rn.f64.s32 	%fd52, %r37;
	fma.rn.f64 	%fd53, %fd52, 0dBFF921FB54442D18, %fd5;
	fma.rn.f64 	%fd54, %fd52, 0dBC91A62633145C00, %fd53;
	fma.rn.f64 	%fd88, %fd52, 0dB97B839A252049C0, %fd54;
	setp.ltu.f64 	%p8, %fd6, 0d41E0000000000000;
	@%p8 bra 	$L__BB0_12;
	{ // callseq 1, 0
	.param .b64 param0;
	st.param.f64 	[param0], %fd5;
	.param .align 16 .b8 retval0[16];
	call.uni (retval0), 
	__internal_trig_reduction_slowpathd, 
	(
	param0
	);
	ld.param.f64 	%fd88, [retval0];
	ld.param.b32 	%r37, [retval0+8];
	} // callseq 1
$L__BB0_12:
	shl.b32 	%r28, %r37, 6;
	cvt.u64.u32 	%rd14, %r28;
	and.b64  	%rd15, %rd14, 64;
	add.s64 	%rd17, %rd12, %rd15;
	mul.rn.f64 	%fd57, %fd88, %fd88;
	and.b32  	%r29, %r37, 1;
	setp.eq.b32 	%p9, %r29, 1;
	selp.f64 	%fd58, 0dBDA8FF8320FD8164, 0d3DE5DB65F9785EBA, %p9;
	ld.global.nc.v2.f64 	{%fd59, %fd60}, [%rd17];
	fma.rn.f64 	%fd61, %fd58, %fd57, %fd59;
	fma.rn.f64 	%fd62, %fd61, %fd57, %fd60;
	ld.global.nc.v2.f64 	{%fd63, %fd64}, [%rd17+16];
	fma.rn.f64 	%fd65, %fd62, %fd57, %fd63;
	fma.rn.f64 	%fd66, %fd65, %fd57, %fd64;
	ld.global.nc.v2.f64 	{%fd67, %fd68}, [%rd17+32];
	fma.rn.f64 	%fd69, %fd66, %fd57, %fd67;
	fma.rn.f64 	%fd70, %fd69, %fd57, %fd68;
	fma.rn.f64 	%fd71, %fd70, %fd88, %fd88;
	fma.rn.f64 	%fd72, %fd70, %fd57, 0d3FF0000000000000;
	selp.f64 	%fd73, %fd72, %fd71, %p9;
	and.b32  	%r30, %r37, 2;
	setp.eq.s32 	%p10, %r30, 0;
	mov.f64 	%fd74, 0d0000000000000000;
	sub.f64 	%fd75, %fd74, %fd73;
	selp.f64 	%fd76, %fd73, %fd75, %p10;
	mul.f64 	%fd77, %fd13, %fd76;
	fma.rn.f64 	%fd78, %fd4, %fd12, %fd77;
	add.f64 	%fd84, %fd84, %fd78;
	st.global.f64 	[%rd1], %fd84;
	ld.global.f64 	%fd79, [%rd18];
	mul.f64 	%fd80, %fd12, %fd13;
	mul.f64 	%fd81, %fd79, %fd76;
	sub.f64 	%fd82, %fd80, %fd81;
	add.f64 	%fd83, %fd83, %fd82;
	st.global.f64 	[%rd1+8], %fd83;
	add.f64 	%fd85, %fd85, 0d3FF0000000000000;
	add.s32 	%r34, %r34, 1;
	setp.ne.s32 	%p11, %r34, 0;
	add.s64 	%rd18, %rd18, 16;
	@%p11 bra 	$L__BB0_3;
$L__BB0_13:
	ret;

}
.func  (.param .align 16 .b8 func_retval0[16]) __internal_trig_reduction_slowpathd(
	.param .b64 __internal_trig_reduction_slowpathd_param_0
)
{
	.local .align 8 .b8 	__local_depot1[40];
	.reg .b64 	%SP;
	.reg .b64 	%SPL;
	.reg .pred 	%p<10>;
	.reg .b32 	%r<47>;
	.reg .b64 	%rd<74>;
	.reg .b64 	%fd<5>;

	mov.u64 	%SPL, __local_depot1;
	ld.param.f64 	%fd4, [__internal_trig_reduction_slowpathd_param_0];
	add.u64 	%rd1, %SPL, 0;
	{
	.reg .b32 %temp; 
	mov.b64 	{%temp, %r1}, %fd4;
	}
	shr.u32 	%r2, %r1, 20;
	and.b32  	%r3, %r2, 2047;
	setp.eq.s32 	%p1, %r3, 2047;
	mov.b32 	%r46, 0;
	@%p1 bra 	$L__BB1_9;
	add.s32 	%r20, %r3, -1024;
	mov.b64 	%rd20, %fd4;
	shl.b64 	%rd2, %rd20, 11;
	shr.u32 	%r4, %r20, 6;
	sub.s32 	%r45, 15, %r4;
	sub.s32 	%r21, 19, %r4;
	setp.lt.u32 	%p2, %r20, 128;
	selp.b32 	%r6, 18, %r21, %p2;
	setp.ge.s32 	%p3, %r45, %r6;
	mov.b64 	%rd70, 0;
	@%p3 bra 	$L__BB1_4;
	add.s32 	%r23, %r6, %r4;
	neg.s32 	%r43, %r23;
	or.b64  	%rd3, %rd2, -9223372036854775808;
	mov.b64 	%rd70, 0;
	mov.b32 	%r42, 0;
	mov.u64 	%rd25, __cudart_i2opi_d;
	mov.u32 	%r44, %r45;
$L__BB1_3:
	.pragma "nounroll";
	mul.wide.s32 	%rd22, %r42, 8;
	add.s64 	%rd23, %rd1, %rd22;
	mul.wide.s32 	%rd24, %r44, 8;
	add.s64 	%rd26, %rd25, %rd24;
	ld.global.nc.u64 	%rd27, [%rd26];
	{
	.reg .u32 %r0, %r1, %r2, %r3, %alo, %ahi, %blo, %bhi, %clo, %chi;
	mov.b64 	{%alo,%ahi}, %rd27;
	mov.b64 	{%blo,%bhi}, %rd3;
	mov.b64 	{%clo,%chi}, %rd70;
	mad.lo.cc.u32 	%r0, %alo, %blo, %clo;
	madc.hi.cc.u32 	%r1, %alo, %blo, %chi;
	madc.hi.u32 	%r2, %alo, %bhi, 0;
	mad.lo.cc.u32 	%r1, %alo, %bhi, %r1;
	madc.hi.cc.u32 	%r2, %ahi, %blo, %r2;
	madc.hi.u32 	%r3, %ahi, %bhi, 0;
	mad.lo.cc.u32 	%r1, %ahi, %blo, %r1;
	madc.lo.cc.u32 	%r2, %ahi, %bhi, %r2;
	addc.u32 	%r3, %r3, 0;
	mov.b64 	%rd28, {%r0,%r1};
	mov.b64 	%rd70, {%r2,%r3};
	}
	st.local.u64 	[%rd23], %rd28;
	add.s32 	%r44, %r44, 1;
	add.s32 	%r43, %r43, 1;
	add.s32 	%r42, %r42, 1;
	setp.ne.s32 	%p4, %r43, -15;
	mov.u32 	%r45, %r6;
	@%p4 bra 	$L__BB1_3;
$L__BB1_4:
	cvt.s64.s32 	%rd29, %r45;
	cvt.u64.u32 	%rd30, %r4;
	add.s64 	%rd31, %rd30, %rd29;
	shl.b64 	%rd32, %rd31, 3;
	add.s64 	%rd33, %rd1, %rd32;
	st.local.u64 	[%rd33+-120], %rd70;
	and.b32  	%r15, %r2, 63;
	ld.local.u64 	%rd72, [%rd1+16];
	ld.local.u64 	%rd71, [%rd1+24];
	setp.eq.s32 	%p5, %r15, 0;
	@%p5 bra 	$L__BB1_6;
	shl.b64 	%rd34, %rd71, %r15;
	shr.u64 	%rd35, %rd72, 1;
	xor.b32  	%r24, %r15, 63;
	shr.u64 	%rd36, %rd35, %r24;
	or.b64  	%rd71, %rd34, %rd36;
	ld.local.u64 	%rd37, [%rd1+8];
	shl.b64 	%rd38, %rd72, %r15;
	shr.u64 	%rd39, %rd37, 1;
	shr.u64 	%rd40, %rd39, %r24;
	or.b64  	%rd72, %rd38, %rd40;
$L__BB1_6:
	and.b32  	%r25, %r1, -2147483648;
	shr.u64 	%rd41, %rd71, 62;
	cvt.u32.u64 	%r26, %rd41;
	mov.b64 	{%r27, %r28}, %rd71;
	mov.b64 	{%r29, %r30}, %rd72;
	shf.l.wrap.b32 	%r31, %r30, %r27, 2;
	shf.l.wrap.b32 	%r32, %r27, %r28, 2;
	mov.b64 	%rd42, {%r31, %r32};
	shl.b64 	%rd43, %rd72, 2;
	shr.u64 	%rd44, %rd42, 63;
	cvt.u32.u64 	%r33, %rd44;
	add.s32 	%r34, %r33, %r26;
	setp.eq.s32 	%p6, %r25, 0;
	neg.s32 	%r35, %r34;
	selp.b32 	%r46, %r34, %r35, %p6;
	setp.gt.s64 	%p7, %rd42, -1;
	mov.b64 	%rd45, 0;
	{
	.reg .u32 %r0, %r1, %r2, %r3, %a0, %a1, %a2, %a3, %b0, %b1, %b2, %b3;
	mov.b64 	{%a0,%a1}, %rd45;
	mov.b64 	{%a2,%a3}, %rd45;
	mov.b64 	{%b0,%b1}, %rd43;
	mov.b64 	{%b2,%b3}, %rd42;
	sub.cc.u32 	%r0, %a0, %b0;
	subc.cc.u32 	%r1, %a1, %b1;
	subc.cc.u32 	%r2, %a2, %b2;
	subc.u32 	%r3, %a3, %b3;
	mov.b64 	%rd46, {%r0,%r1};
	mov.b64 	%rd47, {%r2,%r3};
	}
	xor.b32  	%r36, %r25, -2147483648;
	selp.b64 	%rd73, %rd42, %rd47, %p7;
	selp.b64 	%rd14, %rd43, %rd46, %p7;
	selp.b32 	%r17, %r25, %r36, %p7;
	clz.b64 	%r37, %rd73;
	cvt.u64.u32 	%rd15, %r37;
	setp.eq.s32 	%p8, %r37, 0;
	@%p8 bra 	$L__BB1_8;
	cvt.u32.u64 	%r38, %rd15;
	and.b32  	%r39, %r38, 63;
	shl.b64 	%rd48, %rd73, %r39;
	shr.u64 	%rd49, %rd14, 1;
	not.b32 	%r40, %r38;
	and.b32  	%r41, %r40, 63;
	shr.u64 	%rd50, %rd49, %r41;
	or.b64  	%rd73, %rd48, %rd50;
$L__BB1_8:
	mov.b64 	%rd51, -3958705157555305931;
	{
	.reg .u32 %r0, %r1, %r2, %r3, %alo, %ahi, %blo, %bhi;
	mov.b64 	{%alo,%ahi}, %rd73;
	mov.b64 	{%blo,%bhi}, %rd51;
	mul.lo.u32 	%r0, %alo, %blo;
	mul.hi.u32 	%r1, %alo, %blo;
	mad.lo.cc.u32 	%r1, %alo, %bhi, %r1;
	madc.hi.u32 	%r2, %alo, %bhi, 0;
	mad.lo.cc.u32 	%r1, %ahi, %blo, %r1;
	madc.hi.cc.u32 	%r2, %ahi, %blo, %r2;
	madc.hi.u32 	%r3, %ahi, %bhi, 0;
	mad.lo.cc.u32 	%r2, %ahi, %bhi, %r2;
	addc.u32 	%r3, %r3, 0;
	mov.b64 	%rd52, {%r0,%r1};
	mov.b64 	%rd53, {%r2,%r3};
	}
	setp.gt.s64 	%p9, %rd53, 0;
	{
	.reg .u32 %r0, %r1, %r2, %r3, %a0, %a1, %a2, %a3, %b0, %b1, %b2, %b3;
	mov.b64 	{%a0,%a1}, %rd52;
	mov.b64 	{%a2,%a3}, %rd53;
	mov.b64 	{%b0,%b1}, %rd52;
	mov.b64 	{%b2,%b3}, %rd53;
	add.cc.u32 	%r0, %a0, %b0;
	addc.cc.u32 	%r1, %a1, %b1;
	addc.cc.u32 	%r2, %a2, %b2;
	addc.u32 	%r3, %a3, %b3;
	mov.b64 	%rd54, {%r0,%r1};
	mov.b64 	%rd55, {%r2,%r3};
	}
	selp.b64 	%rd56, %rd55, %rd53, %p9;
	selp.s64 	%rd57, -1, 0, %p9;
	sub.s64 	%rd58, %rd57, %rd15;
	cvt.u64.u32 	%rd59, %r17;
	shl.b64 	%rd60, %rd59, 32;
	add.s64 	%rd61, %rd56, 1;
	shr.u64 	%rd62, %rd61, 10;
	add.s64 	%rd63, %rd62, 1;
	shr.u64 	%rd64, %rd63, 1;
	shl.b64 	%rd65, %rd58, 52;
	add.s64 	%rd66, %rd65, %rd64;
	add.s64 	%rd67, %rd66, 4602678819172646912;
	or.b64  	%rd68, %rd67, %rd60;
	mov.b64 	%fd4, %rd68;
$L__BB1_9:
	st.param.f64 	[func_retval0], %fd4;
	st.param.b32 	[func_retval0+8], %r46;
	ret;

}


// ===== COMPILED SASS (sm_100) =====

	.target	sm_100

	.elftype	@"ET_EXEC"


//--------------------- .note.nv.tkinfo           --------------------------
	.section	.note.nv.tkinfo,"",@"SHT_NOTE"
	.sectionflags	@"SHF_NOTE_NV_TKINFO"
	.tkinfo
        /*0018*/ 	.word	0x00000002
        /*0030*/ 	.string	""
        /*0030*/ 	.string	"ptxas"
        /*0030*/ 	.string	"Cuda compilation tools, release 13.0, V13.0.88"
        /*0030*/ 	.string	"Build cuda_13.0.r13.0/compiler.36424714_0"
        /*0030*/ 	.string	"-arch sm_100 -m 64 "



//--------------------- .note.nv.cuinfo           --------------------------
	.section	.note.nv.cuinfo,"",@"SHT_NOTE"
	.sectionflags	@"SHF_NOTE_NV_CUINFO"
        /*0018*/ 	.short	0x0002
        /*001a*/ 	.short	0x0064
        /*001c*/ 	.short	0x0082
	.zero		2


//--------------------- .nv.info                  --------------------------
	.section	.nv.info,"",@"SHT_CUDA_INFO"
	.align	4


	//----- nvinfo : EIATTR_REGCOUNT
	.align		4
        /*0000*/ 	.byte	0x04, 0x2f
        /*0002*/ 	.short	(.L_3 - .L_2)
	.align		4
.L_2:
        /*0004*/ 	.word	index@(_Z10dft_kernelP7complexiS0_)
        /*0008*/ 	.word	0x0000002c


	//----- nvinfo : EIATTR_FRAME_SIZE
	.align		4
.L_3:
        /*000c*/ 	.byte	0x04, 0x11
        /*000e*/ 	.short	(.L_5 - .L_4)
	.align		4
.L_4:
        /*0010*/ 	.word	index@($_Z10dft_kernelP7complexiS0_$__internal_trig_reduction_slowpathd)
        /*0014*/ 	.word	0x00000028


	//----- nvinfo : EIATTR_FRAME_SIZE
	.align		4
.L_5:
        /*0018*/ 	.byte	0x04, 0x11
        /*001a*/ 	.short	(.L_7 - .L_6)
	.align		4
.L_6:
        /*001c*/ 	.word	index@($__internal_0_$__cuda_sm20_div_rn_f64_full)
        /*0020*/ 	.word	0x00000028


	//----- nvinfo : EIATTR_FRAME_SIZE
	.align		4
.L_7:
        /*0024*/ 	.byte	0x04, 0x11
        /*0026*/ 	.short	(.L_9 - .L_8)
	.align		4
.L_8:
        /*0028*/ 	.word	index@(_Z10dft_kernelP7complexiS0_)
        /*002c*/ 	.word	0x00000028


	//----- nvinfo : EIATTR_MIN_STACK_SIZE
	.align		4
.L_9:
        /*0030*/ 	.byte	0x04, 0x12
        /*0032*/ 	.short	(.L_11 - .L_10)
	.align		4
.L_10:
        /*0034*/ 	.word	index@(_Z10dft_kernelP7complexiS0_)
        /*0038*/ 	.word	0x00000028
.L_11:


//--------------------- .nv.compat                --------------------------
	.section	.nv.compat,"",@"SHT_CUDA_COMPAT_INFO"
	.align	4
        /*0000*/ 	.byte	0x02, 0x09, 0x00, 0x00, 0x02, 0x02, 0x01, 0x00, 0x02, 0x05, 0x05, 0x00, 0x03, 0x07, 0x01, 0x01
        /*0010*/ 	.byte	0x02, 0x03, 0x00, 0x00, 0x02, 0x06, 0x01, 0x00, 0x04, 0x0b, 0x08, 0x00, 0x01, 0x00, 0x00, 0x00
        /*0020*/ 	.byte	0x00, 0x00, 0x00, 0x00


//--------------------- .nv.info._Z10dft_kernelP7complexiS0_ --------------------------
	.section	.nv.info._Z10dft_kernelP7complexiS0_,"",@"SHT_CUDA_INFO"
	.sectionflags	@""
	.align	4


	//----- nvinfo : EIATTR_CUDA_API_VERSION
	.align		4
        /*0000*/ 	.byte	0x04, 0x37
        /*0002*/ 	.short	(.L_13 - .L_12)
.L_12:
        /*0004*/ 	.word	0x00000082


	//----- nvinfo : EIATTR_KPARAM_INFO
	.align		4
.L_13:
        /*0008*/ 	.byte	0x04, 0x17
        /*000a*/ 	.short	(.L_15 - .L_14)
.L_14:
        /*000c*/ 	.word	0x00000000
        /*0010*/ 	.short	0x0002
        /*0012*/ 	.short	0x0010
        /*0014*/ 	.byte	0x00, 0xf5, 0x21, 0x00


	//----- nvinfo : EIATTR_KPARAM_INFO
	.align		4
.L_15:
        /*0018*/ 	.byte	0x04, 0x17
        /*001a*/ 	.short	(.L_17 - .L_16)
.L_16:
        /*001c*/ 	.word	0x00000000
        /*0020*/ 	.short	0x0001
        /*0022*/ 	.short	0x0008
        /*0024*/ 	.byte	0x00, 0xf0, 0x11, 0x00


	//----- nvinfo : EIATTR_KPARAM_INFO
	.align		4
.L_17:
        /*0028*/ 	.byte	0x04, 0x17
        /*002a*/ 	.short	(.L_19 - .L_18)
.L_18:
        /*002c*/ 	.word	0x00000000
        /*0030*/ 	.short	0x0000
        /*0032*/ 	.short	0x0000
        /*0034*/ 	.byte	0x00, 0xf5, 0x21, 0x00


	//----- nvinfo : EIATTR_SPARSE_MMA_MASK
	.align		4
.L_19:
        /*0038*/ 	.byte	0x03, 0x50
        /*003a*/ 	.short	0x0000


	//----- nvinfo : EIATTR_MAXREG_COUNT
	.align		4
        /*003c*/ 	.byte	0x03, 0x1b
        /*003e*/ 	.short	0x00ff


	//----- nvinfo : EIATTR_MERCURY_ISA_VERSION
	.align		4
        /*0040*/ 	.byte	0x03, 0x5f
        /*0042*/ 	.short	0x0101


	//----- nvinfo : EIATTR_VRC_CTA_INIT_COUNT
	.align		4
        /*0044*/ 	.byte	0x02, 0x4a
	.zero		1
	.zero		1


	//----- nvinfo : EIATTR_EXIT_INSTR_OFFSETS
	.align		4
        /*0048*/ 	.byte	0x04, 0x1c
        /*004a*/ 	.short	(.L_21 - .L_20)


	//   ....[0]....
.L_20:
        /*004c*/ 	.word	0x00000080


	//   ....[1]....
        /*0050*/ 	.word	0x000000f0


	//   ....[2]....
        /*0054*/ 	.word	0x00000b60


	//----- nvinfo : EIATTR_CRS_STACK_SIZE
	.align		4
.L_21:
        /*0058*/ 	.byte	0x04, 0x1e
        /*005a*/ 	.short	(.L_23 - .L_22)
.L_22:
        /*005c*/ 	.word	0x00000000


	//----- nvinfo : EIATTR_CBANK_PARAM_SIZE
	.align		4
.L_23:
        /*0060*/ 	.byte	0x03, 0x19
        /*0062*/ 	.short	0x0018


	//----- nvinfo : EIATTR_PARAM_CBANK
	.align		4
        /*0064*/ 	.byte	0x04, 0x0a
        /*0066*/ 	.short	(.L_25 - .L_24)
	.align		4
.L_24:
        /*0068*/ 	.word	index@(.nv.constant0._Z10dft_kernelP7complexiS0_)
        /*006c*/ 	.short	0x0380
        /*006e*/ 	.short	0x0018


	//----- nvinfo : EIATTR_SW_WAR
	.align		4
.L_25:
        /*0070*/ 	.byte	0x04, 0x36
        /*0072*/ 	.short	(.L_27 - .L_26)
.L_26:
        /*0074*/ 	.word	0x00000008
.L_27:


//--------------------- .nv.callgraph             --------------------------
	.section	.nv.callgraph,"",@"SHT_CUDA_CALLGRAPH"
	.align	4
	.sectionentsize	8
	.align		4
        /*0000*/ 	.word	0x00000000
	.align		4
        /*0004*/ 	.word	0xffffffff
	.align		4
        /*0008*/ 	.word	0x00000000
	.align		4
        /*000c*/ 	.word	0xfffffffe
	.align		4
        /*0010*/ 	.word	0x00000000
	.align		4
        /*0014*/ 	.word	0xfffffffd
	.align		4
        /*0018*/ 	.word	0x00000000
	.align		4
        /*001c*/ 	.word	0xfffffffc


//--------------------- .nv.constant4             --------------------------
	.section	.nv.constant4,"a",@progbits
	.align	8
	.align		8
.nv.constant4:
        /*0000*/ 	.dword	__cudart_i2opi_d
	.align		8
        /*0008*/ 	.dword	__cudart_sin_cos_coeffs


//--------------------- .text._Z10dft_kernelP7complexiS0_ --------------------------
	.section	.text._Z10dft_kernelP7complexiS0_,"ax",@progbits
	.align	128
        .global         _Z10dft_kernelP7complexiS0_
        .type           _Z10dft_kernelP7complexiS0_,@function
        .size           _Z10dft_kernelP7complexiS0_,(.L_x_23 - _Z10dft_kernelP7complexiS0_)
        .other          _Z10dft_kernelP7complexiS0_,@"STO_CUDA_ENTRY STV_DEFAULT"
_Z10dft_kernelP7complexiS0_:
.text._Z10dft_kernelP7complexiS0_:
[----:B------:R-:W0:Y:S01]  /*0000*/  LDC R1, c[0x0][0x37c] ;  /* 0x0000df00ff017b82 */ /* 0x000e220000000800 */
[----:B------:R-:W1:Y:S07]  /*0010*/  S2R R0, SR_TID.X ;  /* 0x0000000000007919 */ /* 0x000e6e0000002100 */
[----:B------:R-:W1:Y:S01]  /*0020*/  S2UR UR4, SR_CTAID.X ;  /* 0x00000000000479c3 */ /* 0x000e620000002500 */
[----:B0-----:R-:W-:-:S07]  /*0030*/  VIADD R1, R1, 0xffffffd8 ;  /* 0xffffffd801017836 */ /* 0x001fce0000000000 */
[----:B------:R-:W1:Y:S08]  /*0040*/  LDC R3, c[0x0][0x360] ;  /* 0x0000d800ff037b82 */ /* 0x000e700000000800 */
[----:B------:R-:W0:Y:S01]  /*0050*/  LDC R2, c[0x0][0x388] ;  /* 0x0000e200ff027b82 */ /* 0x000e220000000800 */
[----:B-1----:R-:W-:-:S05]  /*0060*/  IMAD R3, R3, UR4, R0 ;  /* 0x0000000403037c24 */ /* 0x002fca000f8e0200 */
[----:B0-----:R-:W-:-:S13]  /*0070*/  ISETP.GE.AND P0, PT, R3, R2, PT ;  /* 0x000000020300720c */ /* 0x001fda0003f06270 */
[----:B------:R-:W-:Y:S05]  /*0080*/  @P0 EXIT ;  /* 0x000000000000094d */ /* 0x000fea0003800000 */
[----:B------:R-:W0:Y:S01]  /*0090*/  LDC.64 R30, c[0x0][0x390] ;  /* 0x0000e400ff1e7b82 */ /* 0x000e220000000a00 */
[----:B------:R-:W1:Y:S01]  /*00a0*/  LDCU.64 UR4, c[0x0][0x358] ;  /* 0x00006b00ff0477ac */ /* 0x000e620008000a00 */
[----:B------:R-:W-:Y:S01]  /*00b0*/  ISETP.GE.AND P0, PT, R2, 0x1, PT ;  /* 0x000000010200780c */ /* 0x000fe20003f06270 */
[----:B0-----:R-:W-:-:S05]  /*00c0*/  IMAD.WIDE R30, R3, 0x10, R30 ;  /* 0x00000010031e7825 */ /* 0x001fca00078e021e */
[----:B-1----:R0:W-:Y:S04]  /*00d0*/  STG.E.64 desc[UR4][R30.64], RZ ;  /* 0x000000ff1e007986 */ /* 0x0021e8000c101b04 */
[----:B------:R0:W-:Y:S03]  /*00e0*/  STG.E.64 desc[UR4][R30.64+0x8], RZ ;  /* 0x000008ff1e007986 */ /* 0x0001e6000c101b04 */
[----:B------:R-:W-:Y:S05]  /*00f0*/  @!P0 EXIT ;  /* 0x000000000000894d */ /* 0x000fea0003800000 */
[----:B------:R-:W1:Y:S01]  /*0100*/  LDC R21, c[0x0][0x384] ;  /* 0x0000e100ff157b82 */ /* 0x000e620000000800 */
[----:B------:R-:W2:Y:S01]  /*0110*/  LDCU UR10, c[0x0][0x380] ;  /* 0x00007000ff0a77ac */ /* 0x000ea20008000800 */
[----:B------:R-:W3:Y:S01]  /*0120*/  I2F.F64 R28, R3 ;  /* 0x00000003001c7312 */ /* 0x000ee20000201c00 */
[----:B------:R-:W-:Y:S01]  /*0130*/  IMAD.MOV R0, RZ, RZ, -R2 ;  /* 0x000000ffff007224 */ /* 0x000fe200078e0a02 */
[----:B------:R-:W-:Y:S01]  /*0140*/  CS2R R26, SRZ ;  /* 0x00000000001a7805 */ /* 0x000fe2000001ff00 */
[----:B------:R-:W-:Y:S01]  /*0150*/  UMOV UR6, 0x54442d18 ;  /* 0x54442d1800067882 */ /* 0x000fe20000000000 */
[----:B------:R-:W-:Y:S01]  /*0160*/  UMOV UR7, 0x401921fb ;  /* 0x401921fb00077882 */ /* 0x000fe20000000000 */
[----:B------:R-:W-:Y:S02]  /*0170*/  CS2R R24, SRZ ;  /* 0x0000000000187805 */ /* 0x000fe4000001ff00 */
[----:B------:R-:W-:Y:S01]  /*0180*/  CS2R R22, SRZ ;  /* 0x0000000000167805 */ /* 0x000fe2000001ff00 */
[----:B------:R-:W4:Y:S01]  /*0190*/  LDCU UR11, c[0x0][0x388] ;  /* 0x00007100ff0b77ac */ /* 0x000f220008000800 */
[----:B------:R-:W0:Y:S01]  /*01a0*/  LDCU.64 UR8, c[0x4][0x8] ;  /* 0x01000100ff0877ac */ /* 0x000e220008000a00 */
[----:B---3--:R-:W-:Y:S01]  /*01b0*/  DMUL R28, R28, UR6 ;  /* 0x000000061c1c7c28 */ /* 0x008fe20008000000 */
[----:B--2---:R-:W-:-:S10]  /*01c0*/  IMAD.U32 R20, RZ, RZ, UR10 ;  /* 0x0000000aff147e24 */ /* 0x004fd4000f8e00ff */
.L_x_8:
[----:B-1----:R1:W5:Y:S01]  /*01d0*/  LDG.E.64 R18, desc[UR4][R20.64] ;  /* 0x0000000414127981 */ /* 0x002362000c1e1b00 */
[----:B--2-4-:R-:W2:Y:S01]  /*01e0*/  I2F.F64.U32 R6, UR11 ;  /* 0x0000000b00067d12 */ /* 0x014ea20008201800 */
[----:B------:R-:W-:Y:S01]  /*01f0*/  IMAD.MOV.U32 R2, RZ, RZ, 0x1 ;  /* 0x00000001ff027424 */ /* 0x000fe200078e00ff */
[----:B------:R-:W-:Y:S01]  /*0200*/  DMUL R12, R28, R22 ;  /* 0x000000161c0c7228 */ /* 0x000fe20000000000 */
[----:B------:R-:W-:Y:S09]  /*0210*/  BSSY.RECONVERGENT B0, `(.L_x_0) ;  /* 0x0000010000007945 */ /* 0x000ff20003800200 */
[----:B------:R-:W-:Y:S01]  /*0220*/  FSETP.GEU.AND P1, PT, |R13|, 6.5827683646048100446e-37, PT ;  /* 0x036000000d00780b */ /* 0x000fe20003f2e200 */
[----:B--2---:R-:W2:Y:S02]  /*0230*/  MUFU.RCP64H R3, R7 ;  /* 0x0000000700037308 */ /* 0x004ea40000001800 */
[----:B--2---:R-:W-:-:S08]  /*0240*/  DFMA R4, -R6, R2, 1 ;  /* 0x3ff000000604742b */ /* 0x004fd00000000102 */
[----:B------:R-:W-:-:S08]  /*0250*/  DFMA R4, R4, R4, R4 ;  /* 0x000000040404722b */ /* 0x000fd00000000004 */
[----:B------:R-:W-:-:S08]  /*0260*/  DFMA R4, R2, R4, R2 ;  /* 0x000000040204722b */ /* 0x000fd00000000002 */
[----:B------:R-:W-:-:S08]  /*0270*/  DFMA R2, -R6, R4, 1 ;  /* 0x3ff000000602742b */ /* 0x000fd00000000104 */
[----:B------:R-:W-:-:S08]  /*0280*/  DFMA R2, R4, R2, R4 ;  /* 0x000000020402722b */ /* 0x000fd00000000004 */
[----:B------:R-:W-:-:S08]  /*0290*/  DMUL R4, R12, R2 ;  /* 0x000000020c047228 */ /* 0x000fd00000000000 */
[----:B------:R-:W-:-:S08]  /*02a0*/  DFMA R8, -R6, R4, R12 ;  /* 0x000000040608722b */ /* 0x000fd0000000010c */
[----:B------:R-:W-:-:S10]  /*02b0*/  DFMA R2, R2, R8, R4 ;  /* 0x000000080202722b */ /* 0x000fd40000000004 */
[----:B------:R-:W-:-:S05]  /*02c0*/  FFMA R4, RZ, R7, R3 ;  /* 0x00000007ff047223 */ /* 0x000fca0000000003 */
[----:B------:R-:W-:-:S13]  /*02d0*/  FSETP.GT.AND P0, PT, |R4|, 1.469367938527859385e-39, PT ;  /* 0x001000000400780b */ /* 0x000fda0003f04200 */
[----:B-1----:R-:W-:Y:S05]  /*02e0*/  @P0 BRA P1, `(.L_x_1) ;  /* 0x0000000000080947 */ /* 0x002fea0000800000 */
[----:B------:R-:W-:-:S07]  /*02f0*/  MOV R8, 0x310 ;  /* 0x0000031000087802 */ /* 0x000fce0000000f00 */
[----:B0----5:R-:W-:Y:S05]  /*0300*/  CALL.REL.NOINC `($__internal_0_$__cuda_sm20_div_rn_f64_full) ;  /* 0x0000000800187944 */ /* 0x021fea0003c00000 */
.L_x_1:
[----:B0-----:R-:W-:Y:S05]  /*0310*/  BSYNC.RECONVERGENT B0 ;  /* 0x0000000000007941 */ /* 0x001fea0003800200 */
.L_x_0:
[----:B------:R-:W-:Y:S01]  /*0320*/  DSETP.NEU.AND P0, PT, |R2|, +INF , PT ;  /* 0x7ff000000200742a */ /* 0x000fe20003f0d200 */
[----:B------:R-:W-:-:S13]  /*0330*/  BSSY.RECONVERGENT B0, `(.L_x_2) ;  /* 0x000001e000007945 */ /* 0x000fda0003800200 */
[----:B------:R-:W-:Y:S01]  /*0340*/  @!P0 DMUL R32, RZ, R2 ;  /* 0x00000002ff208228 */ /* 0x000fe20000000000 */
[----:B------:R-:W-:Y:S01]  /*0350*/  @!P0 IMAD.MOV.U32 R34, RZ, RZ, 0x1 ;  /* 0x00000001ff228424 */ /* 0x000fe200078e00ff */
[----:B------:R-:W-:Y:S09]  /*0360*/  @!P0 BRA `(.L_x_3) ;  /* 0x0000000000688947 */ /* 0x000ff20003800000 */
[----:B------:R-:W-:Y:S01]  /*0370*/  UMOV UR6, 0x6dc9c883 ;  /* 0x6dc9c88300067882 */ /* 0x000fe20000000000 */
[----:B------:R-:W-:Y:S01]  /*0380*/  UMOV UR7, 0x3fe45f30 ;  /* 0x3fe45f3000077882 */ /* 0x000fe20000000000 */
[C---:B------:R-:W-:Y:S01]  /*0390*/  DSETP.GE.AND P0, PT, |R2|.reuse, 2.14748364800000000000e+09, PT ;  /* 0x41e000000200742a */ /* 0x040fe20003f06200 */
[----:B------:R-:W-:Y:S01]  /*03a0*/  BSSY.RECONVERGENT B1, `(.L_x_4) ;  /* 0x0000015000017945 */ /* 0x000fe20003800200 */
[----:B------:R-:W-:Y:S01]  /*03b0*/  DMUL R4, R2, UR6 ;  /* 0x0000000602047c28 */ /* 0x000fe20008000000 */
[----:B------:R-:W-:Y:S01]  /*03c0*/  UMOV UR6, 0x54442d18 ;  /* 0x54442d1800067882 */ /* 0x000fe20000000000 */
[----:B------:R-:W-:-:S04]  /*03d0*/  UMOV UR7, 0x3ff921fb ;  /* 0x3ff921fb00077882 */ /* 0x000fc80000000000 */
[----:B------:R-:W0:Y:S08]  /*03e0*/  F2I.F64 R34, R4 ;  /* 0x0000000400227311 */ /* 0x000e300000301100 */
[----:B0-----:R-:W0:Y:S02]  /*03f0*/  I2F.F64 R32, R34 ;  /* 0x0000002200207312 */ /* 0x001e240000201c00 */
[----:B0-----:R-:W-:Y:S01]  /*0400*/  DFMA R6, R32, -UR6, R2 ;  /* 0x8000000620067c2b */ /* 0x001fe20008000002 */
[----:B------:R-:W-:Y:S01]  /*0410*/  UMOV UR6, 0x33145c00 ;  /* 0x33145c0000067882 */ /* 0x000fe20000000000 */
[----:B------:R-:W-:-:S06]  /*0420*/  UMOV UR7, 0x3c91a626 ;  /* 0x3c91a62600077882 */ /* 0x000fcc0000000000 */
[----:B------:R-:W-:Y:S01]  /*0430*/  DFMA R6, R32, -UR6, R6 ;  /* 0x8000000620067c2b */ /* 0x000fe20008000006 */
[----:B------:R-:W-:Y:S01]  /*0440*/  UMOV UR6, 0x252049c0 ;  /* 0x252049c000067882 */ /* 0x000fe20000000000 */
[----:B------:R-:W-:-:S06]  /*0450*/  UMOV UR7, 0x397b839a ;  /* 0x397b839a00077882 */ /* 0x000fcc0000000000 */
[----:B------:R-:W-:Y:S01]  /*0460*/  DFMA R32, R32, -UR6, R6 ;  /* 0x8000000620207c2b */ /* 0x000fe20008000006 */
[----:B------:R-:W-:Y:S10]  /*0470*/  @!P0 BRA `(.L_x_5) ;  /* 0x00000000001c8947 */ /* 0x000ff40003800000 */
[----:B------:R-:W-:Y:S01]  /*0480*/  IMAD.MOV.U32 R4, RZ, RZ, R2 ;  /* 0x000000ffff047224 */ /* 0x000fe200078e0002 */
[----:B------:R-:W-:Y:S01]  /*0490*/  MOV R34, 0x4c0 ;  /* 0x000004c000227802 */ /* 0x000fe20000000f00 */
[----:B------:R-:W-:-:S07]  /*04a0*/  IMAD.MOV.U32 R14, RZ, RZ, R3 ;  /* 0x000000ffff0e7224 */ /* 0x000fce00078e0003 */
[----:B-----5:R-:W-:Y:S05]  /*04b0*/  CALL.REL.NOINC `($_Z10dft_kernelP7complexiS0_$__internal_trig_reduction_slowpathd) ;  /* 0x0000000c00287944 */ /* 0x020fea0003c00000 */
[----:B------:R-:W-:Y:S02]  /*04c0*/  IMAD.MOV.U32 R34, RZ, RZ, R36 ;  /* 0x000000ffff227224 */ /* 0x000fe400078e0024 */
[----:B------:R-:W-:Y:S02]  /*04d0*/  IMAD.MOV.U32 R32, RZ, RZ, R4 ;  /* 0x000000ffff207224 */ /* 0x000fe400078e0004 */
[----:B------:R-:W-:-:S07]  /*04e0*/  IMAD.MOV.U32 R33, RZ, RZ, R5 ;  /* 0x000000ffff217224 */ /* 0x000fce00078e0005 */
.L_x_5:
[----:B------:R-:W-:Y:S05]  /*04f0*/  BSYNC.RECONVERGENT B1 ;  /* 0x0000000000017941 */ /* 0x000fea0003800200 */
.L_x_4:
[----:B------:R-:W-:-:S07]  /*0500*/  VIADD R34, R34, 0x1 ;  /* 0x0000000122227836 */ /* 0x000fce0000000000 */
.L_x_3:
[----:B------:R-:W-:Y:S05]  /*0510*/  BSYNC.RECONVERGENT B0 ;  /* 0x0000000000007941 */ /* 0x000fea0003800200 */
.L_x_2:
[----:B------:R-:W-:Y:S01]  /*0520*/  IMAD.SHL.U32 R4, R34, 0x40, RZ ;  /* 0x0000004022047824 */ /* 0x000fe200078e00ff */
[----:B------:R0:W5:Y:S04]  /*0530*/  LDG.E.64 R16, desc[UR4][R20.64+0x8] ;  /* 0x0000080414107981 */ /* 0x000168000c1e1b00 */
[----:B------:R-:W-:-:S04]  /*0540*/  LOP3.LUT R4, R4, 0x40, RZ, 0xc0, !PT ;  /* 0x0000004004047812 */ /* 0x000fc800078ec0ff */
[----:B------:R-:W-:-:S05]  /*0550*/  IADD3 R38, P0, PT, R4, UR8, RZ ;  /* 0x0000000804267c10 */ /* 0x000fca000ff1e0ff */
[----:B------:R-:W-:-:S05]  /*0560*/  IMAD.X R39, RZ, RZ, UR9, P0 ;  /* 0x00000009ff277e24 */ /* 0x000fca00080e06ff */
[----:B------:R-:W2:Y:S04]  /*0570*/  LDG.E.128.CONSTANT R4, desc[UR4][R38.64] ;  /* 0x0000000426047981 */ /* 0x000ea8000c1e9d00 */
[----:B------:R-:W3:Y:S04]  /*0580*/  LDG.E.128.CONSTANT R8, desc[UR4][R38.64+0x10] ;  /* 0x0000100426087981 */ /* 0x000ee8000c1e9d00 */
[----:B------:R-:W4:Y:S01]  /*0590*/  LDG.E.128.CONSTANT R12, desc[UR4][R38.64+0x20] ;  /* 0x00002004260c7981 */ /* 0x000f22000c1e9d00 */
[----:B------:R-:W-:Y:S01]  /*05a0*/  LOP3.LUT R35, R34, 0x1, RZ, 0xc0, !PT ;  /* 0x0000000122237812 */ /* 0x000fe200078ec0ff */
[----:B------:R-:W-:-:S03]  /*05b0*/  IMAD.MOV.U32 R40, RZ, RZ, 0x20fd8164 ;  /* 0x20fd8164ff287424 */ /* 0x000fc600078e00ff */
[----:B------:R-:W-:Y:S01]  /*05c0*/  ISETP.NE.U32.AND P0, PT, R35, 0x1, PT ;  /* 0x000000012300780c */ /* 0x000fe20003f05070 */
[----:B------:R-:W-:Y:S01]  /*05d0*/  IMAD.MOV.U32 R35, RZ, RZ, 0x3da8ff83 ;  /* 0x3da8ff83ff237424 */ /* 0x000fe200078e00ff */
[----:B------:R-:W-:Y:S02]  /*05e0*/  DMUL R36, R32, R32 ;  /* 0x0000002020247228 */ /* 0x000fe40000000000 */
[----:B------:R-:W-:Y:S02]  /*05f0*/  FSEL R40, R40, -8.06006814911005101289e+34, !P0 ;  /* 0xf9785eba28287808 */ /* 0x000fe40004000000 */
[----:B------:R-:W-:Y:S01]  /*0600*/  FSEL R41, -R35, 0.11223486810922622681, !P0 ;  /* 0x3de5db6523297808 */ /* 0x000fe20004000100 */
[----:B------:R-:W-:Y:S01]  /*0610*/  DSETP.NEU.AND P1, PT, |R2|, +INF , PT ;  /* 0x7ff000000200742a */ /* 0x000fe20003f2d200 */
[----:B------:R-:W-:Y:S04]  /*0620*/  BSSY.RECONVERGENT B0, `(.L_x_6) ;  /* 0x0000028000007945 */ /* 0x000fe80003800200 */
[----:B--2---:R-:W-:-:S08]  /*0630*/  DFMA R4, R36, R40, R4 ;  /* 0x000000282404722b */ /* 0x004fd00000000004 */
[----:B------:R-:W-:-:S08]  /*0640*/  DFMA R4, R36, R4, R6 ;  /* 0x000000042404722b */ /* 0x000fd00000000006 */
[----:B---3--:R-:W-:-:S08]  /*0650*/  DFMA R4, R36, R4, R8 ;  /* 0x000000042404722b */ /* 0x008fd00000000008 */
[----:B------:R-:W-:-:S08]  /*0660*/  DFMA R4, R36, R4, R10 ;  /* 0x000000042404722b */ /* 0x000fd0000000000a */
[----:B----4-:R-:W-:-:S08]  /*0670*/  DFMA R4, R36, R4, R12 ;  /* 0x000000042404722b */ /* 0x010fd0000000000c */
[----:B------:R-:W-:-:S08]  /*0680*/  DFMA R4, R36, R4, R14 ;  /* 0x000000042404722b */ /* 0x000fd0000000000e */
[----:B------:R-:W-:Y:S02]  /*0690*/  DFMA R32, R4, R32, R32 ;  /* 0x000000200420722b */ /* 0x000fe40000000020 */
[----:B------:R-:W-:-:S10]  /*06a0*/  DFMA R4, R36, R4, 1 ;  /* 0x3ff000002404742b */ /* 0x000fd40000000004 */
[----:B------:R-:W-:Y:S02]  /*06b0*/  FSEL R6, R4, R32, !P0 ;  /* 0x0000002004067208 */ /* 0x000fe40004000000 */
[----:B------:R-:W-:-:S06]  /*06c0*/  FSEL R7, R5, R33, !P0 ;  /* 0x0000002105077208 */ /* 0x000fcc0004000000 */
[----:B------:R-:W-:Y:S01]  /*06d0*/  DADD R4, RZ, -R6 ;  /* 0x00000000ff047229 */ /* 0x000fe20000000806 */
[----:B------:R-:W-:Y:S01]  /*06e0*/  LOP3.LUT P0, RZ, R34, 0x2, RZ, 0xc0, !PT ;  /* 0x0000000222ff7812 */ /* 0x000fe2000780c0ff */
[----:B------:R-:W-:Y:S01]  /*06f0*/  @!P1 DMUL R34, RZ, R2 ;  /* 0x00000002ff229228 */ /* 0x000fe20000000000 */
[----:B------:R-:W-:-:S07]  /*0700*/  @!P1 IMAD.MOV.U32 R36, RZ, RZ, RZ ;  /* 0x000000ffff249224 */ /* 0x000fce00078e00ff */
[----:B------:R-:W-:Y:S02]  /*0710*/  FSEL R32, R6, R4, !P0 ;  /* 0x0000000406207208 */ /* 0x000fe40004000000 */
[----:B------:R-:W-:Y:S01]  /*0720*/  FSEL R33, R7, R5, !P0 ;  /* 0x0000000507217208 */ /* 0x000fe20004000000 */
[----:B0-----:R-:W-:Y:S06]  /*0730*/  @!P1 BRA `(.L_x_7) ;  /* 0x0000000000589947 */ /* 0x001fec0003800000 */
[----:B------:R-:W-:Y:S01]  /*0740*/  UMOV UR6, 0x6dc9c883 ;  /* 0x6dc9c88300067882 */ /* 0x000fe20000000000 */
[----:B------:R-:W-:Y:S01]  /*0750*/  UMOV UR7, 0x3fe45f30 ;  /* 0x3fe45f3000077882 */ /* 0x000fe20000000000 */
[C---:B------:R-:W-:Y:S02]  /*0760*/  DSETP.GE.AND P0, PT, |R2|.reuse, 2.14748364800000000000e+09, PT ;  /* 0x41e000000200742a */ /* 0x040fe40003f06200 */
[----:B------:R-:W-:Y:S01]  /*0770*/  DMUL R36, R2, UR6 ;  /* 0x0000000602247c28 */ /* 0x000fe20008000000 */
[----:B------:R-:W-:Y:S01]  /*0780*/  UMOV UR6, 0x54442d18 ;  /* 0x54442d1800067882 */ /* 0x000fe20000000000 */
[----:B------:R-:W-:-:S08]  /*0790*/  UMOV UR7, 0x3ff921fb ;  /* 0x3ff921fb00077882 */ /* 0x000fd00000000000 */
        /* <DEDUP_REMOVED lines=15> */
[----:B------:R-:W-:-:S07]  /*0890*/  IMAD.MOV.U32 R35, RZ, RZ, R5 ;  /* 0x000000ffff237224 */ /* 0x000fce00078e0005 */
.L_x_7:
[----:B------:R-:W-:Y:S05]  /*08a0*/  BSYNC.RECONVERGENT B0 ;  /* 0x0000000000007941 */ /* 0x000fea0003800200 */
.L_x_6:
[----:B------:R-:W-:-:S05]  /*08b0*/  IMAD.SHL.U32 R2, R36, 0x40, RZ ;  /* 0x0000004024027824 */ /* 0x000fca00078e00ff */
[----:B------:R-:W-:-:S04]  /*08c0*/  LOP3.LUT R2, R2, 0x40, RZ, 0xc0, !PT ;  /* 0x0000004002027812 */ /* 0x000fc800078ec0ff */
[----:B------:R-:W-:-:S05]  /*08d0*/  IADD3 R38, P0, PT, R2, UR8, RZ ;  /* 0x0000000802267c10 */ /* 0x000fca000ff1e0ff */
[----:B------:R-:W-:-:S05]  /*08e0*/  IMAD.X R39, RZ, RZ, UR9, P0 ;  /* 0x00000009ff277e24 */ /* 0x000fca00080e06ff */
[----:B------:R-:W2:Y:S04]  /*08f0*/  LDG.E.128.CONSTANT R4, desc[UR4][R38.64] ;  /* 0x0000000426047981 */ /* 0x000ea8000c1e9d00 */
[----:B------:R-:W3:Y:S04]  /*0900*/  LDG.E.128.CONSTANT R8, desc[UR4][R38.64+0x10] ;  /* 0x0000100426087981 */ /* 0x000ee8000c1e9d00 */
[----:B------:R-:W4:Y:S01]  /*0910*/  LDG.E.128.CONSTANT R12, desc[UR4][R38.64+0x20] ;  /* 0x00002004260c7981 */ /* 0x000f22000c1e9d00 */
[----:B------:R-:W-:Y:S01]  /*0920*/  LOP3.LUT R2, R36, 0x1, RZ, 0xc0, !PT ;  /* 0x0000000124027812 */ /* 0x000fe200078ec0ff */
[----:B------:R-:W-:-:S02]  /*0930*/  IMAD.MOV.U32 R40, RZ, RZ, 0x20fd8164 ;  /* 0x20fd8164ff287424 */ /* 0x000fc400078e00ff */
[----:B------:R-:W-:Y:S01]  /*0940*/  IMAD.MOV.U32 R37, RZ, RZ, 0x3da8ff83 ;  /* 0x3da8ff83ff257424 */ /* 0x000fe200078e00ff */
[----:B------:R-:W-:Y:S01]  /*0950*/  ISETP.NE.U32.AND P0, PT, R2, 0x1, PT ;  /* 0x000000010200780c */ /* 0x000fe20003f05070 */
[----:B------:R-:W-:-:S03]  /*0960*/  DMUL R2, R34, R34 ;  /* 0x0000002222027228 */ /* 0x000fc60000000000 */
[----:B------:R-:W-:Y:S02]  /*0970*/  FSEL R40, R40, -8.06006814911005101289e+34, !P0 ;  /* 0xf9785eba28287808 */ /* 0x000fe40004000000 */
[----:B------:R-:W-:-:S06]  /*0980*/  FSEL R41, -R37, 0.11223486810922622681, !P0 ;  /* 0x3de5db6525297808 */ /* 0x000fcc0004000100 */
        /* <DEDUP_REMOVED lines=9> */
[----:B------:R-:W-:Y:S02]  /*0a20*/  FSEL R5, R3, R35, !P0 ;  /* 0x0000002303057208 */ /* 0x000fe40004000000 */
[----:B------:R-:W-:-:S04]  /*0a30*/  LOP3.LUT P0, RZ, R36, 0x2, RZ, 0xc0, !PT ;  /* 0x0000000224ff7812 */ /* 0x000fc8000780c0ff */
[----:B------:R-:W-:-:S10]  /*0a40*/  DADD R2, RZ, -R4 ;  /* 0x00000000ff027229 */ /* 0x000fd40000000804 */
[----:B------:R-:W-:Y:S02]  /*0a50*/  FSEL R2, R4, R2, !P0 ;  /* 0x0000000204027208 */ /* 0x000fe40004000000 */
[----:B------:R-:W-:-:S06]  /*0a60*/  FSEL R3, R5, R3, !P0 ;  /* 0x0000000305037208 */ /* 0x000fcc0004000000 */
[----:B-----5:R-:W-:-:S08]  /*0a70*/  DMUL R4, R16, R2 ;  /* 0x0000000210047228 */ /* 0x020fd00000000000 */
[----:B------:R-:W-:-:S08]  /*0a80*/  DFMA R4, R18, R32, R4 ;  /* 0x000000201204722b */ /* 0x000fd00000000004 */
[----:B------:R-:W-:-:S07]  /*0a90*/  DADD R24, R4, R24 ;  /* 0x0000000004187229 */ /* 0x000fce0000000018 */
[----:B------:R2:W-:Y:S04]  /*0aa0*/  STG.E.64 desc[UR4][R30.64], R24 ;  /* 0x000000181e007986 */ /* 0x0005e8000c101b04 */
[----:B------:R0:W3:Y:S01]  /*0ab0*/  LDG.E.64 R4, desc[UR4][R20.64] ;  /* 0x0000000414047981 */ /* 0x0000e2000c1e1b00 */
[----:B------:R-:W-:Y:S01]  /*0ac0*/  VIADD R0, R0, 0x1 ;  /* 0x0000000100007836 */ /* 0x000fe20000000000 */
[----:B------:R-:W-:-:S04]  /*0ad0*/  DADD R22, R22, 1 ;  /* 0x3ff0000016167429 */ /* 0x000fc80000000000 */
[----:B------:R-:W-:Y:S02]  /*0ae0*/  ISETP.NE.AND P0, PT, R0, RZ, PT ;  /* 0x000000ff0000720c */ /* 0x000fe40003f05270 */
[----:B0-----:R-:W-:-:S05]  /*0af0*/  IADD3 R20, P1, PT, R20, 0x10, RZ ;  /* 0x0000001014147810 */ /* 0x001fca0007f3e0ff */
[----:B------:R-:W-:Y:S01]  /*0b00*/  IMAD.X R21, RZ, RZ, R21, P1 ;  /* 0x000000ffff157224 */ /* 0x000fe200008e0615 */
[----:B---3--:R-:W-:-:S08]  /*0b10*/  DMUL R4, R2, R4 ;  /* 0x0000000402047228 */ /* 0x008fd00000000000 */
[----:B------:R-:W-:-:S08]  /*0b20*/  DFMA R4, R32, R16, -R4 ;  /* 0x000000102004722b */ /* 0x000fd00000000804 */
[----:B------:R-:W-:-:S07]  /*0b30*/  DADD R26, R4, R26 ;  /* 0x00000000041a7229 */ /* 0x000fce000000001a */
[----:B------:R2:W-:Y:S01]  /*0b40*/  STG.E.64 desc[UR4][R30.64+0x8], R26 ;  /* 0x0000081a1e007986 */ /* 0x0005e2000c101b04 */
[----:B------:R-:W-:Y:S05]  /*0b50*/  @P0 BRA `(.L_x_8) ;  /* 0xfffffff4009c0947 */ /* 0x000fea000383ffff */
[----:B------:R-:W-:Y:S05]  /*0b60*/  EXIT ;  /* 0x000000000000794d */ /* 0x000fea0003800000 */
        .weak           $__internal_0_$__cuda_sm20_div_rn_f64_full
        .type           $__internal_0_$__cuda_sm20_div_rn_f64_full,@function
        .size           $__internal_0_$__cuda_sm20_div_rn_f64_full,($_Z10dft_kernelP7complexiS0_$__internal_trig_reduction_slowpathd - $__internal_0_$__cuda_sm20_div_rn_f64_full)
$__internal_0_$__cuda_sm20_div_rn_f64_full:
[C---:B------:R-:W-:Y:S01]  /*0b70*/  FSETP.GEU.AND P0, PT, |R7|.reuse, 1.469367938527859385e-39, PT ;  /* 0x001000000700780b */ /* 0x040fe20003f0e200 */
[----:B------:R-:W-:Y:S01]  /*0b80*/  IMAD.MOV.U32 R5, RZ, RZ, R13 ;  /* 0x000000ffff057224 */ /* 0x000fe200078e000d */
[C---:B------:R-:W-:Y:S01]  /*0b90*/  LOP3.LUT R2, R7.reuse, 0x800fffff, RZ, 0xc0, !PT ;  /* 0x800fffff07027812 */ /* 0x040fe200078ec0ff */
[----:B------:R-:W-:Y:S01]  /*0ba0*/  IMAD.MOV.U32 R10, RZ, RZ, 0x1 ;  /* 0x00000001ff0a7424 */ /* 0x000fe200078e00ff */
[----:B------:R-:W-:Y:S01]  /*0bb0*/  LOP3.LUT R14, R7, 0x7ff00000, RZ, 0xc0, !PT ;  /* 0x7ff00000070e7812 */ /* 0x000fe200078ec0ff */
[----:B------:R-:W-:Y:S01]  /*0bc0*/  IMAD.MOV.U32 R4, RZ, RZ, R12 ;  /* 0x000000ffff047224 */ /* 0x000fe200078e000c */
[----:B------:R-:W-:Y:S01]  /*0bd0*/  LOP3.LUT R3, R2, 0x3ff00000, RZ, 0xfc, !PT ;  /* 0x3ff0000002037812 */ /* 0x000fe200078efcff */
[----:B------:R-:W-:Y:S01]  /*0be0*/  IMAD.MOV.U32 R2, RZ, RZ, R6 ;  /* 0x000000ffff027224 */ /* 0x000fe200078e0006 */
[C---:B------:R-:W-:Y:S01]  /*0bf0*/  FSETP.GEU.AND P2, PT, |R5|.reuse, 1.469367938527859385e-39, PT ;  /* 0x001000000500780b */ /* 0x040fe20003f4e200 */
[----:B------:R-:W-:Y:S01]  /*0c00*/  BSSY.RECONVERGENT B1, `(.L_x_9) ;  /* 0x0000051000017945 */ /* 0x000fe20003800200 */
[----:B------:R-:W-:-:S03]  /*0c10*/  LOP3.LUT R9, R5, 0x7ff00000, RZ, 0xc0, !PT ;  /* 0x7ff0000005097812 */ /* 0x000fc600078ec0ff */
[----:B------:R-:W-:Y:S01]  /*0c20*/  @!P0 DMUL R2, R6, 8.98846567431157953865e+307 ;  /* 0x7fe0000006028828 */ /* 0x000fe20000000000 */
[----:B------:R-:W-:-:S05]  /*0c30*/  ISETP.GE.U32.AND P1, PT, R9, R14, PT ;  /* 0x0000000e0900720c */ /* 0x000fca0003f26070 */
[----:B------:R-:W0:Y:S02]  /*0c40*/  MUFU.RCP64H R11, R3 ;  /* 0x00000003000b7308 */ /* 0x000e240000001800 */
[----:B------:R-:W-:-:S04]  /*0c50*/  @!P2 LOP3.LUT R32, R7, 0x7ff00000, RZ, 0xc0, !PT ;  /* 0x7ff000000720a812 */ /* 0x000fc800078ec0ff */
[----:B------:R-:W-:Y:S01]  /*0c60*/  @!P2 ISETP.GE.U32.AND P3, PT, R9, R32, PT ;  /* 0x000000200900a20c */ /* 0x000fe20003f66070 */
[----:B0-----:R-:W-:-:S08]  /*0c70*/  DFMA R12, R10, -R2, 1 ;  /* 0x3ff000000a0c742b */ /* 0x001fd00000000802 */
[----:B------:R-:W-:Y:S01]  /*0c80*/  DFMA R16, R12, R12, R12 ;  /* 0x0000000c0c10722b */ /* 0x000fe2000000000c */
[----:B------:R-:W-:-:S05]  /*0c90*/  IMAD.MOV.U32 R12, RZ, RZ, 0x1ca00000 ;  /* 0x1ca00000ff0c7424 */ /* 0x000fca00078e00ff */
[C---:B------:R-:W-:Y:S02]  /*0ca0*/  @!P2 SEL R13, R12.reuse, 0x63400000, !P3 ;  /* 0x634000000c0da807 */ /* 0x040fe40005800000 */
[----:B------:R-:W-:Y:S01]  /*0cb0*/  DFMA R32, R10, R16, R10 ;  /* 0x000000100a20722b */ /* 0x000fe2000000000a */
[----:B------:R-:W-:Y:S01]  /*0cc0*/  SEL R11, R12, 0x63400000, !P1 ;  /* 0x634000000c0b7807 */ /* 0x000fe20004800000 */
[----:B------:R-:W-:Y:S01]  /*0cd0*/  IMAD.MOV.U32 R10, RZ, RZ, R4 ;  /* 0x000000ffff0a7224 */ /* 0x000fe200078e0004 */
[--C-:B------:R-:W-:Y:S01]  /*0ce0*/  @!P2 LOP3.LUT R13, R13, 0x80000000, R5.reuse, 0xf8, !PT ;  /* 0x800000000d0da812 */ /* 0x100fe200078ef805 */
[----:B------:R-:W-:Y:S01]  /*0cf0*/  @!P2 IMAD.MOV.U32 R16, RZ, RZ, RZ ;  /* 0x000000ffff10a224 */ /* 0x000fe200078e00ff */
[----:B------:R-:W-:Y:S02]  /*0d00*/  LOP3.LUT R11, R11, 0x800fffff, R5, 0xf8, !PT ;  /* 0x800fffff0b0b7812 */ /* 0x000fe400078ef805 */
[----:B------:R-:W-:Y:S01]  /*0d10*/  @!P2 LOP3.LUT R17, R13, 0x100000, RZ, 0xfc, !PT ;  /* 0x001000000d11a812 */ /* 0x000fe200078efcff */
[----:B------:R-:W-:-:S05]  /*0d20*/  DFMA R34, R32, -R2, 1 ;  /* 0x3ff000002022742b */ /* 0x000fca0000000802 */
[----:B------:R-:W-:-:S03]  /*0d30*/  @!P2 DFMA R10, R10, 2, -R16 ;  /* 0x400000000a0aa82b */ /* 0x000fc60000000810 */
[----:B------:R-:W-:Y:S01]  /*0d40*/  DFMA R16, R32, R34, R32 ;  /* 0x000000222010722b */ /* 0x000fe20000000020 */
[----:B------:R-:W-:Y:S02]  /*0d50*/  IMAD.MOV.U32 R35, RZ, RZ, R9 ;  /* 0x000000ffff237224 */ /* 0x000fe400078e0009 */
[----:B------:R-:W-:Y:S01]  /*0d60*/  IMAD.MOV.U32 R34, RZ, RZ, R14 ;  /* 0x000000ffff227224 */ /* 0x000fe200078e000e */
[----:B------:R-:W-:-:S03]  /*0d70*/  @!P0 LOP3.LUT R34, R3, 0x7ff00000, RZ, 0xc0, !PT ;  /* 0x7ff0000003228812 */ /* 0x000fc600078ec0ff */
[----:B------:R-:W-:Y:S01]  /*0d80*/  @!P2 LOP3.LUT R35, R11, 0x7ff00000, RZ, 0xc0, !PT ;  /* 0x7ff000000b23a812 */ /* 0x000fe200078ec0ff */
[----:B------:R-:W-:Y:S01]  /*0d90*/  DMUL R32, R16, R10 ;  /* 0x0000000a10207228 */ /* 0x000fe20000000000 */
[----:B------:R-:W-:-:S03]  /*0da0*/  VIADD R36, R34, 0xffffffff ;  /* 0xffffffff22247836 */ /* 0x000fc60000000000 */
[----:B------:R-:W-:-:S04]  /*0db0*/  VIADD R13, R35, 0xffffffff ;  /* 0xffffffff230d7836 */ /* 0x000fc80000000000 */
[----:B------:R-:W-:Y:S01]  /*0dc0*/  DFMA R14, R32, -R2, R10 ;  /* 0x80000002200e722b */ /* 0x000fe2000000000a */
[----:B------:R-:W-:-:S04]  /*0dd0*/  ISETP.GT.U32.AND P0, PT, R13, 0x7feffffe, PT ;  /* 0x7feffffe0d00780c */ /* 0x000fc80003f04070 */
[----:B------:R-:W-:-:S03]  /*0de0*/  ISETP.GT.U32.OR P0, PT, R36, 0x7feffffe, P0 ;  /* 0x7feffffe2400780c */ /* 0x000fc60000704470 */
[----:B------:R-:W-:-:S10]  /*0df0*/  DFMA R14, R16, R14, R32 ;  /* 0x0000000e100e722b */ /* 0x000fd40000000020 */
[----:B------:R-:W-:Y:S05]  /*0e00*/  @P0 BRA `(.L_x_10) ;  /* 0x00000000006c0947 */ /* 0x000fea0003800000 */
[----:B------:R-:W-:-:S04]  /*0e10*/  LOP3.LUT R16, R7, 0x7ff00000, RZ, 0xc0, !PT ;  /* 0x7ff0000007107812 */ /* 0x000fc800078ec0ff */
[CC--:B------:R-:W-:Y:S02]  /*0e20*/  VIADDMNMX R4, R9.reuse, -R16.reuse, 0xb9600000, !PT ;  /* 0xb960000009047446 */ /* 0x0c0fe40007800910 */
[----:B------:R-:W-:Y:S02]  /*0e30*/  ISETP.GE.U32.AND P0, PT, R9, R16, PT ;  /* 0x000000100900720c */ /* 0x000fe40003f06070 */
[----:B------:R-:W-:Y:S02]  /*0e40*/  VIMNMX R4, PT, PT, R4, 0x46a00000, PT ;  /* 0x46a0000004047848 */ /* 0x000fe40003fe0100 */
[----:B------:R-:W-:-:S05]  /*0e50*/  SEL R9, R12, 0x63400000, !P0 ;  /* 0x634000000c097807 */ /* 0x000fca0004000000 */
[----:B------:R-:W-:Y:S02]  /*0e60*/  IMAD.IADD R9, R4, 0x1, -R9 ;  /* 0x0000000104097824 */ /* 0x000fe400078e0a09 */
[----:B------:R-:W-:Y:S02]  /*0e70*/  IMAD.MOV.U32 R4, RZ, RZ, RZ ;  /* 0x000000ffff047224 */ /* 0x000fe400078e00ff */
[----:B------:R-:W-:-:S06]  /*0e80*/  VIADD R5, R9, 0x7fe00000 ;  /* 0x7fe0000009057836 */ /* 0x000fcc0000000000 */
[----:B------:R-:W-:-:S10]  /*0e90*/  DMUL R12, R14, R4 ;  /* 0x000000040e0c7228 */ /* 0x000fd40000000000 */
[----:B------:R-:W-:-:S13]  /*0ea0*/  FSETP.GTU.AND P0, PT, |R13|, 1.469367938527859385e-39, PT ;  /* 0x001000000d00780b */ /* 0x000fda0003f0c200 */
[----:B------:R-:W-:Y:S05]  /*0eb0*/  @P0 BRA `(.L_x_11) ;  /* 0x0000000000940947 */ /* 0x000fea0003800000 */
[----:B------:R-:W-:Y:S01]  /*0ec0*/  DFMA R2, R14, -R2, R10 ;  /* 0x800000020e02722b */ /* 0x000fe2000000000a */
[----:B------:R-:W-:-:S09]  /*0ed0*/  IMAD.MOV.U32 R4, RZ, RZ, RZ ;  /* 0x000000ffff047224 */ /* 0x000fd200078e00ff */
[C---:B------:R-:W-:Y:S02]  /*0ee0*/  FSETP.NEU.AND P0, PT, R3.reuse, RZ, PT ;  /* 0x000000ff0300720b */ /* 0x040fe40003f0d000 */
[----:B------:R-:W-:-:S04]  /*0ef0*/  LOP3.LUT R7, R3, 0x80000000, R7, 0x48, !PT ;  /* 0x8000000003077812 */ /* 0x000fc800078e4807 */
[----:B------:R-:W-:-:S07]  /*0f00*/  LOP3.LUT R5, R7, R5, RZ, 0xfc, !PT ;  /* 0x0000000507057212 */ /* 0x000fce00078efcff */
[----:B------:R-:W-:Y:S05]  /*0f10*/  @!P0 BRA `(.L_x_11) ;  /* 0x00000000007c8947 */ /* 0x000fea0003800000 */
[----:B------:R-:W-:Y:S01]  /*0f20*/  IMAD.MOV R3, RZ, RZ, -R9 ;  /* 0x000000ffff037224 */ /* 0x000fe200078e0a09 */
[----:B------:R-:W-:Y:S01]  /*0f30*/  DMUL.RP R4, R14, R4 ;  /* 0x000000040e047228 */ /* 0x000fe20000008000 */
[----:B------:R-:W-:-:S06]  /*0f40*/  IMAD.MOV.U32 R2, RZ, RZ, RZ ;  /* 0x000000ffff027224 */ /* 0x000fcc00078e00ff */
[----:B------:R-:W-:-:S03]  /*0f50*/  DFMA R2, R12, -R2, R14 ;  /* 0x800000020c02722b */ /* 0x000fc6000000000e */
[----:B------:R-:W-:-:S03]  /*0f60*/  LOP3.LUT R7, R5, R7, RZ, 0x3c, !PT ;  /* 0x0000000705077212 */ /* 0x000fc600078e3cff */
[----:B------:R-:W-:-:S04]  /*0f70*/  IADD3 R2, PT, PT, -R9, -0x43300000, RZ ;  /* 0xbcd0000009027810 */ /* 0x000fc80007ffe1ff */
[----:B------:R-:W-:-:S04]  /*0f80*/  FSETP.NEU.AND P0, PT, |R3|, R2, PT ;  /* 0x000000020300720b */ /* 0x000fc80003f0d200 */
[----:B------:R-:W-:Y:S02]  /*0f90*/  FSEL R12, R4, R12, !P0 ;  /* 0x0000000c040c7208 */ /* 0x000fe40004000000 */
[----:B------:R-:W-:Y:S01]  /*0fa0*/  FSEL R13, R7, R13, !P0 ;  /* 0x0000000d070d7208 */ /* 0x000fe20004000000 */
[----:B------:R-:W-:Y:S06]  /*0fb0*/  BRA `(.L_x_11) ;  /* 0x0000000000547947 */ /* 0x000fec0003800000 */
.L_x_10:
[----:B------:R-:W-:-:S14]  /*0fc0*/  DSETP.NAN.AND P0, PT, R4, R4, PT ;  /* 0x000000040400722a */ /* 0x000fdc0003f08000 */
[----:B------:R-:W-:Y:S05]  /*0fd0*/  @P0 BRA `(.L_x_12) ;  /* 0x0000000000440947 */ /* 0x000fea0003800000 */
[----:B------:R-:W-:-:S14]  /*0fe0*/  DSETP.NAN.AND P0, PT, R6, R6, PT ;  /* 0x000000060600722a */ /* 0x000fdc0003f08000 */
[----:B------:R-:W-:Y:S05]  /*0ff0*/  @P0 BRA `(.L_x_13) ;  /* 0x0000000000300947 */ /* 0x000fea0003800000 */
[----:B------:R-:W-:Y:S01]  /*1000*/  ISETP.NE.AND P0, PT, R35, R34, PT ;  /* 0x000000222300720c */ /* 0x000fe20003f05270 */
[----:B------:R-:W-:Y:S02]  /*1010*/  IMAD.MOV.U32 R12, RZ, RZ, 0x0 ;  /* 0x00000000ff0c7424 */ /* 0x000fe400078e00ff */
[----:B------:R-:W-:-:S10]  /*1020*/  IMAD.MOV.U32 R13, RZ, RZ, -0x80000 ;  /* 0xfff80000ff0d7424 */ /* 0x000fd400078e00ff */
[----:B------:R-:W-:Y:S05]  /*1030*/  @!P0 BRA `(.L_x_11) ;  /* 0x0000000000348947 */ /* 0x000fea0003800000 */
[----:B------:R-:W-:Y:S02]  /*1040*/  ISETP.NE.AND P0, PT, R35, 0x7ff00000, PT ;  /* 0x7ff000002300780c */ /* 0x000fe40003f05270 */
[----:B------:R-:W-:Y:S02]  /*1050*/  LOP3.LUT R13, R5, 0x80000000, R7, 0x48, !PT ;  /* 0x80000000050d7812 */ /* 0x000fe400078e4807 */
[----:B------:R-:W-:-:S13]  /*1060*/  ISETP.EQ.OR P0, PT, R34, RZ, !P0 ;  /* 0x000000ff2200720c */ /* 0x000fda0004702670 */
[----:B------:R-:W-:Y:S01]  /*1070*/  @P0 LOP3.LUT R2, R13, 0x7ff00000, RZ, 0xfc, !PT ;  /* 0x7ff000000d020812 */ /* 0x000fe200078efcff */
[----:B------:R-:W-:Y:S02]  /*1080*/  @!P0 IMAD.MOV.U32 R12, RZ, RZ, RZ ;  /* 0x000000ffff0c8224 */ /* 0x000fe400078e00ff */
[----:B------:R-:W-:Y:S02]  /*1090*/  @P0 IMAD.MOV.U32 R12, RZ, RZ, RZ ;  /* 0x000000ffff0c0224 */ /* 0x000fe400078e00ff */
[----:B------:R-:W-:Y:S01]  /*10a0*/  @P0 IMAD.MOV.U32 R13, RZ, RZ, R2 ;  /* 0x000000ffff0d0224 */ /* 0x000fe200078e0002 */
[----:B------:R-:W-:Y:S06]  /*10b0*/  BRA `(.L_x_11) ;  /* 0x0000000000147947 */ /* 0x000fec0003800000 */
.L_x_13:
[----:B------:R-:W-:Y:S01]  /*10c0*/  LOP3.LUT R13, R7, 0x80000, RZ, 0xfc, !PT ;  /* 0x00080000070d7812 */ /* 0x000fe200078efcff */
[----:B------:R-:W-:Y:S01]  /*10d0*/  IMAD.MOV.U32 R12, RZ, RZ, R6 ;  /* 0x000000ffff0c7224 */ /* 0x000fe200078e0006 */
[----:B------:R-:W-:Y:S06]  /*10e0*/  BRA `(.L_x_11) ;  /* 0x0000000000087947 */ /* 0x000fec0003800000 */
.L_x_12:
[----:B------:R-:W-:Y:S01]  /*10f0*/  LOP3.LUT R13, R5, 0x80000, RZ, 0xfc, !PT ;  /* 0x00080000050d7812 */ /* 0x000fe200078efcff */
[----:B------:R-:W-:-:S07]  /*1100*/  IMAD.MOV.U32 R12, RZ, RZ, R4 ;  /* 0x000000ffff0c7224 */ /* 0x000fce00078e0004 */
.L_x_11:
[----:B------:R-:W-:Y:S05]  /*1110*/  BSYNC.RECONVERGENT B1 ;  /* 0x0000000000017941 */ /* 0x000fea0003800200 */
.L_x_9:
[----:B------:R-:W-:Y:S02]  /*1120*/  IMAD.MOV.U32 R9, RZ, RZ, 0x0 ;  /* 0x00000000ff097424 */ /* 0x000fe400078e00ff */
[----:B------:R-:W-:Y:S02]  /*1130*/  IMAD.MOV.U32 R2, RZ, RZ, R12 ;  /* 0x000000ffff027224 */ /* 0x000fe400078e000c */
[----:B------:R-:W-:Y:S01]  /*1140*/  IMAD.MOV.U32 R3, RZ, RZ, R13 ;  /* 0x000000ffff037224 */ /* 0x000fe200078e000d */
[----:B------:R-:W-:Y:S06]  /*1150*/  RET.REL.NODEC R8 `(_Z10dft_kernelP7complexiS0_) ;  /* 0xffffffec08a87950 */ /* 0x000fec0003c3ffff */
        .type           $_Z10dft_kernelP7complexiS0_$__internal_trig_reduction_slowpathd,@function
        .size           $_Z10dft_kernelP7complexiS0_$__internal_trig_reduction_slowpathd,(.L_x_23 - $_Z10dft_kernelP7complexiS0_$__internal_trig_reduction_slowpathd)
$_Z10dft_kernelP7complexiS0_$__internal_trig_reduction_slowpathd:
[----:B------:R-:W-:Y:S01]  /*1160*/  SHF.R.U32.HI R12, RZ, 0x14, R14 ;  /* 0x00000014ff0c7819 */ /* 0x000fe2000001160e */
[----:B------:R-:W-:Y:S02]  /*1170*/  IMAD.MOV.U32 R13, RZ, RZ, R4 ;  /* 0x000000ffff0d7224 */ /* 0x000fe400078e0004 */
[----:B------:R-:W-:Y:S01]  /*1180*/  IMAD.MOV.U32 R4, RZ, RZ, RZ ;  /* 0x000000ffff047224 */ /* 0x000fe200078e00ff */
[----:B------:R-:W-:-:S04]  /*1190*/  LOP3.LUT R5, R12, 0x7ff, RZ, 0xc0, !PT ;  /* 0x000007ff0c057812 */ /* 0x000fc800078ec0ff */
[----:B------:R-:W-:-:S13]  /*11a0*/  ISETP.NE.AND P0, PT, R5, 0x7ff, PT ;  /* 0x000007ff0500780c */ /* 0x000fda0003f05270 */
[----:B------:R-:W-:Y:S05]  /*11b0*/  @!P0 BRA `(.L_x_14) ;  /* 0x0000000800488947 */ /* 0x000fea0003800000 */
[----:B------:R-:W-:Y:S01]  /*11c0*/  VIADD R4, R5, 0xfffffc00 ;  /* 0xfffffc0005047836 */ /* 0x000fe20000000000 */
[----:B------:R-:W-:Y:S01]  /*11d0*/  BSSY.RECONVERGENT B2, `(.L_x_15) ;  /* 0x000002f000027945 */ /* 0x000fe20003800200 */
[----:B------:R-:W-:-:S03]  /*11e0*/  CS2R R8, SRZ ;  /* 0x0000000000087805 */ /* 0x000fc6000001ff00 */
[----:B------:R-:W-:Y:S02]  /*11f0*/  SHF.R.U32.HI R15, RZ, 0x6, R4 ;  /* 0x00000006ff0f7819 */ /* 0x000fe40000011604 */
[----:B------:R-:W-:Y:S02]  /*1200*/  ISETP.GE.U32.AND P0, PT, R4, 0x80, PT ;  /* 0x000000800400780c */ /* 0x000fe40003f06070 */
[C---:B------:R-:W-:Y:S02]  /*1210*/  IADD3 R10, PT, PT, -R15.reuse, 0x13, RZ ;  /* 0x000000130f0a7810 */ /* 0x040fe40007ffe1ff */
[----:B------:R-:W-:Y:S02]  /*1220*/  IADD3 R11, PT, PT, -R15, 0xf, RZ ;  /* 0x0000000f0f0b7810 */ /* 0x000fe40007ffe1ff */
[----:B------:R-:W-:-:S04]  /*1230*/  SEL R10, R10, 0x12, P0 ;  /* 0x000000120a0a7807 */ /* 0x000fc80000000000 */
[----:B------:R-:W-:-:S13]  /*1240*/  ISETP.GE.AND P0, PT, R11, R10, PT ;  /* 0x0000000a0b00720c */ /* 0x000fda0003f06270 */
[----:B------:R-:W-:Y:S05]  /*1250*/  @P0 BRA `(.L_x_16) ;  /* 0x0000000000980947 */ /* 0x000fea0003800000 */
[----:B------:R-:W0:Y:S01]  /*1260*/  LDC.64 R4, c[0x0][0x358] ;  /* 0x0000d600ff047b82 */ /* 0x000e220000000a00 */
[C---:B------:R-:W-:Y:S01]  /*1270*/  SHF.L.U64.HI R37, R13.reuse, 0xb, R14 ;  /* 0x0000000b0d257819 */ /* 0x040fe2000001020e */
[----:B------:R-:W-:Y:S01]  /*1280*/  BSSY.RECONVERGENT B3, `(.L_x_17) ;  /* 0x0000022000037945 */ /* 0x000fe20003800200 */
[----:B------:R-:W-:Y:S01]  /*1290*/  IMAD.SHL.U32 R13, R13, 0x800, RZ ;  /* 0x000008000d0d7824 */ /* 0x000fe200078e00ff */
[----:B------:R-:W-:Y:S01]  /*12a0*/  IADD3 R35, PT, PT, RZ, -R15, -R10 ;  /* 0x8000000fff237210 */ /* 0x000fe20007ffe80a */
[----:B------:R-:W-:Y:S01]  /*12b0*/  IMAD.MOV.U32 R36, RZ, RZ, RZ ;  /* 0x000000ffff247224 */ /* 0x000fe200078e00ff */
[----:B------:R-:W-:Y:S02]  /*12c0*/  CS2R R8, SRZ ;  /* 0x0000000000087805 */ /* 0x000fe4000001ff00 */
[----:B------:R-:W-:-:S07]  /*12d0*/  LOP3.LUT R37, R37, 0x80000000, RZ, 0xfc, !PT ;  /* 0x8000000025257812 */ /* 0x000fce00078efcff */
.L_x_18:
[----:B------:R-:W1:Y:S01]  /*12e0*/  LDC.64 R6, c[0x4][RZ] ;  /* 0x01000000ff067b82 */ /* 0x000e620000000a00 */
[----:B0-----:R-:W-:Y:S02]  /*12f0*/  R2UR UR6, R4 ;  /* 0x00000000040672ca */ /* 0x001fe400000e0000 */
[----:B------:R-:W-:Y:S01]  /*1300*/  R2UR UR7, R5 ;  /* 0x00000000050772ca */ /* 0x000fe200000e0000 */
[----:B-1----:R-:W-:-:S12]  /*1310*/  IMAD.WIDE R6, R11, 0x8, R6 ;  /* 0x000000080b067825 */ /* 0x002fd800078e0206 */
[----:B------:R-:W2:Y:S01]  /*1320*/  LDG.E.64.CONSTANT R6, desc[UR6][R6.64] ;  /* 0x0000000606067981 */ /* 0x000ea2000c1e9b00 */
[----:B------:R-:W-:Y:S02]  /*1330*/  VIADD R35, R35, 0x1 ;  /* 0x0000000123237836 */ /* 0x000fe40000000000 */
[----:B------:R-:W-:Y:S02]  /*1340*/  VIADD R11, R11, 0x1 ;  /* 0x000000010b0b7836 */ /* 0x000fe40000000000 */
[----:B--2---:R-:W-:-:S04]  /*1350*/  IMAD.WIDE.U32 R8, P2, R6, R13, R8 ;  /* 0x0000000d06087225 */ /* 0x004fc80007840008 */
[----:B------:R-:W-:Y:S02]  /*1360*/  IMAD R39, R6, R37, RZ ;  /* 0x0000002506277224 */ /* 0x000fe400078e02ff */
[CC--:B------:R-:W-:Y:S02]  /*1370*/  IMAD R38, R7.reuse, R13.reuse, RZ ;  /* 0x0000000d07267224 */ /* 0x0c0fe400078e02ff */
[----:B------:R-:W-:Y:S01]  /*1380*/  IMAD.HI.U32 R41, R7, R13, RZ ;  /* 0x0000000d07297227 */ /* 0x000fe200078e00ff */
[----:B------:R-:W-:-:S03]  /*1390*/  IADD3 R9, P0, PT, R39, R9, RZ ;  /* 0x0000000927097210 */ /* 0x000fc60007f1e0ff */
[----:B------:R-:W-:Y:S01]  /*13a0*/  IMAD R39, R36, 0x8, R1 ;  /* 0x0000000824277824 */ /* 0x000fe200078e0201 */
[----:B------:R-:W-:Y:S01]  /*13b0*/  IADD3 R9, P1, PT, R38, R9, RZ ;  /* 0x0000000926097210 */ /* 0x000fe20007f3e0ff */
[----:B------:R-:W-:-:S04]  /*13c0*/  IMAD.HI.U32 R38, R6, R37, RZ ;  /* 0x0000002506267227 */ /* 0x000fc800078e00ff */
[----:B------:R-:W-:Y:S01]  /*13d0*/  IMAD.X R6, RZ, RZ, R38, P2 ;  /* 0x000000ffff067224 */ /* 0x000fe200010e0626 */
[----:B------:R0:W-:Y:S01]  /*13e0*/  STL.64 [R39], R8 ;  /* 0x0000000827007387 */ /* 0x0001e20000100a00 */
[----:B------:R-:W-:-:S03]  /*13f0*/  IMAD.HI.U32 R38, R7, R37, RZ ;  /* 0x0000002507267227 */ /* 0x000fc600078e00ff */
[----:B------:R-:W-:Y:S01]  /*1400*/  IADD3.X R6, P0, PT, R41, R6, RZ, P0, !PT ;  /* 0x0000000629067210 */ /* 0x000fe2000071e4ff */
[----:B------:R-:W-:Y:S02]  /*1410*/  IMAD R7, R7, R37, RZ ;  /* 0x0000002507077224 */ /* 0x000fe400078e02ff */
[----:B------:R-:W-:-:S03]  /*1420*/  VIADD R36, R36, 0x1 ;  /* 0x0000000124247836 */ /* 0x000fc60000000000 */
[----:B------:R-:W-:Y:S01]  /*1430*/  IADD3.X R7, P1, PT, R7, R6, RZ, P1, !PT ;  /* 0x0000000607077210 */ /* 0x000fe20000f3e4ff */
[----:B------:R-:W-:Y:S01]  /*1440*/  IMAD.X R6, RZ, RZ, R38, P0 ;  /* 0x000000ffff067224 */ /* 0x000fe200000e0626 */
[----:B------:R-:W-:-:S03]  /*1450*/  ISETP.NE.AND P0, PT, R35, -0xf, PT ;  /* 0xfffffff12300780c */ /* 0x000fc60003f05270 */
[----:B------:R-:W-:Y:S02]  /*1460*/  IMAD.X R6, RZ, RZ, R6, P1 ;  /* 0x000000ffff067224 */ /* 0x000fe400008e0606 */
[----:B0-----:R-:W-:Y:S02]  /*1470*/  IMAD.MOV.U32 R8, RZ, RZ, R7 ;  /* 0x000000ffff087224 */ /* 0x001fe400078e0007 */
[----:B------:R-:W-:-:S06]  /*1480*/  IMAD.MOV.U32 R9, RZ, RZ, R6 ;  /* 0x000000ffff097224 */ /* 0x000fcc00078e0006 */
[----:B------:R-:W-:Y:S05]  /*1490*/  @P0 BRA `(.L_x_18) ;  /* 0xfffffffc00900947 */ /* 0x000fea000383ffff */
[----:B------:R-:W-:Y:S05]  /*14a0*/  BSYNC.RECONVERGENT B3 ;  /* 0x0000000000037941 */ /* 0x000fea0003800200 */
.L_x_17:
[----:B------:R-:W-:-:S07]  /*14b0*/  IMAD.MOV.U32 R11, RZ, RZ, R10 ;  /* 0x000000ffff0b7224 */ /* 0x000fce00078e000a */
.L_x_16:
[----:B------:R-:W-:Y:S05]  /*14c0*/  BSYNC.RECONVERGENT B2 ;  /* 0x0000000000027941 */ /* 0x000fea0003800200 */
.L_x_15:
[----:B------:R-:W-:Y:S01]  /*14d0*/  LOP3.LUT P0, R39, R12, 0x3f, RZ, 0xc0, !PT ;  /* 0x0000003f0c277812 */ /* 0x000fe2000780c0ff */
[----:B------:R-:W-:-:S04]  /*14e0*/  IMAD.IADD R4, R15, 0x1, R11 ;  /* 0x000000010f047824 */ /* 0x000fc800078e020b */
[----:B------:R-:W-:-:S05]  /*14f0*/  IMAD.U32 R41, R4, 0x8, R1 ;  /* 0x0000000804297824 */ /* 0x000fca00078e0001 */
[----:B------:R0:W-:Y:S04]  /*1500*/  STL.64 [R41+-0x78], R8 ;  /* 0xffff880829007387 */ /* 0x0001e80000100a00 */
[----:B------:R-:W2:Y:S04]  /*1510*/  @P0 LDL.64 R12, [R1+0x8] ;  /* 0x00000800010c0983 */ /* 0x000ea80000100a00 */
[----:B------:R-:W3:Y:S04]  /*1520*/  LDL.64 R6, [R1+0x10] ;  /* 0x0000100001067983 */ /* 0x000ee80000100a00 */
[----:B------:R-:W4:Y:S01]  /*1530*/  LDL.64 R4, [R1+0x18] ;  /* 0x0000180001047983 */ /* 0x000f220000100a00 */
[----:B------:R-:W-:Y:S01]  /*1540*/  @P0 LOP3.LUT R10, R39, 0x3f, RZ, 0x3c, !PT ;  /* 0x0000003f270a0812 */ /* 0x000fe200078e3cff */
[----:B------:R-:W-:Y:S01]  /*1550*/  BSSY.RECONVERGENT B2, `(.L_x_19) ;  /* 0x0000034000027945 */ /* 0x000fe20003800200 */
[----:B--2---:R-:W-:-:S02]  /*1560*/  @P0 SHF.R.U64 R11, R12, 0x1, R13 ;  /* 0x000000010c0b0819 */ /* 0x004fc4000000120d */
[----:B------:R-:W-:Y:S02]  /*1570*/  @P0 SHF.R.U32.HI R13, RZ, 0x1, R13 ;  /* 0x00000001ff0d0819 */ /* 0x000fe4000001160d */
[CC--:B---3--:R-:W-:Y:S02]  /*1580*/  @P0 SHF.L.U32 R15, R6.reuse, R39.reuse, RZ ;  /* 0x00000027060f0219 */ /* 0x0c8fe400000006ff */
[----:B0-----:R-:W-:Y:S02]  /*1590*/  @P0 SHF.R.U64 R8, R11, R10, R13 ;  /* 0x0000000a0b080219 */ /* 0x001fe4000000120d */
[--C-:B------:R-:W-:Y:S02]  /*15a0*/  @P0 SHF.R.U32.HI R37, RZ, 0x1, R7.reuse ;  /* 0x00000001ff250819 */ /* 0x100fe40000011607 */
[C-C-:B------:R-:W-:Y:S02]  /*15b0*/  @P0 SHF.R.U64 R35, R6.reuse, 0x1, R7.reuse ;  /* 0x0000000106230819 */ /* 0x140fe40000001207 */
[----:B------:R-:W-:-:S02]  /*15c0*/  @P0 SHF.L.U64.HI R12, R6, R39, R7 ;  /* 0x00000027060c0219 */ /* 0x000fc40000010207 */
[----:B------:R-:W-:Y:S02]  /*15d0*/  @P0 SHF.R.U32.HI R9, RZ, R10, R13 ;  /* 0x0000000aff090219 */ /* 0x000fe4000001160d */
[----:B------:R-:W-:Y:S02]  /*15e0*/  @P0 LOP3.LUT R6, R15, R8, RZ, 0xfc, !PT ;  /* 0x000000080f060212 */ /* 0x000fe400078efcff */
[----:B----4-:R-:W-:Y:S02]  /*15f0*/  @P0 SHF.L.U32 R11, R4, R39, RZ ;  /* 0x00000027040b0219 */ /* 0x010fe400000006ff */
[----:B------:R-:W-:Y:S01]  /*1600*/  @P0 SHF.R.U64 R36, R35, R10, R37 ;  /* 0x0000000a23240219 */ /* 0x000fe20000001225 */
[----:B------:R-:W-:Y:S01]  /*1610*/  IMAD.SHL.U32 R8, R6, 0x4, RZ ;  /* 0x0000000406087824 */ /* 0x000fe200078e00ff */
[----:B------:R-:W-:Y:S02]  /*1620*/  @P0 LOP3.LUT R7, R12, R9, RZ, 0xfc, !PT ;  /* 0x000000090c070212 */ /* 0x000fe400078efcff */
[----:B------:R-:W-:-:S02]  /*1630*/  @P0 SHF.L.U64.HI R39, R4, R39, R5 ;  /* 0x0000002704270219 */ /* 0x000fc40000010205 */
[----:B------:R-:W-:Y:S02]  /*1640*/  @P0 LOP3.LUT R4, R11, R36, RZ, 0xfc, !PT ;  /* 0x000000240b040212 */ /* 0x000fe400078efcff */
[----:B------:R-:W-:Y:S02]  /*1650*/  @P0 SHF.R.U32.HI R10, RZ, R10, R37 ;  /* 0x0000000aff0a0219 */ /* 0x000fe40000011625 */
[----:B------:R-:W-:Y:S02]  /*1660*/  SHF.L.U64.HI R12, R6, 0x2, R7 ;  /* 0x00000002060c7819 */ /* 0x000fe40000010207 */
[----:B------:R-:W-:Y:S02]  /*1670*/  SHF.L.W.U32.HI R6, R7, 0x2, R4 ;  /* 0x0000000207067819 */ /* 0x000fe40000010e04 */
[----:B------:R-:W-:Y:S02]  /*1680*/  @P0 LOP3.LUT R5, R39, R10, RZ, 0xfc, !PT ;  /* 0x0000000a27050212 */ /* 0x000fe400078efcff */
[----:B------:R-:W-:-:S02]  /*1690*/  IADD3 RZ, P0, PT, RZ, -R8, RZ ;  /* 0x80000008ffff7210 */ /* 0x000fc40007f1e0ff */
[----:B------:R-:W-:Y:S02]  /*16a0*/  LOP3.LUT R7, RZ, R12, RZ, 0x33, !PT ;  /* 0x0000000cff077212 */ /* 0x000fe400078e33ff */
[----:B------:R-:W-:Y:S02]  /*16b0*/  SHF.L.W.U32.HI R4, R4, 0x2, R5 ;  /* 0x0000000204047819 */ /* 0x000fe40000010e05 */
[----:B------:R-:W-:Y:S02]  /*16c0*/  LOP3.LUT R10, RZ, R6, RZ, 0x33, !PT ;  /* 0x00000006ff0a7212 */ /* 0x000fe400078e33ff */
[----:B------:R-:W-:Y:S02]  /*16d0*/  IADD3.X R9, P0, PT, RZ, R7, RZ, P0, !PT ;  /* 0x00000007ff097210 */ /* 0x000fe4000071e4ff */
[----:B------:R-:W-:Y:S02]  /*16e0*/  LOP3.LUT R7, RZ, R4, RZ, 0x33, !PT ;  /* 0x00000004ff077212 */ /* 0x000fe400078e33ff */
[----:B------:R-:W-:-:S02]  /*16f0*/  IADD3.X R11, P1, PT, RZ, R10, RZ, P0, !PT ;  /* 0x0000000aff0b7210 */ /* 0x000fc4000073e4ff */
[----:B------:R-:W-:-:S03]  /*1700*/  ISETP.GT.U32.AND P2, PT, R6, -0x1, PT ;  /* 0xffffffff0600780c */ /* 0x000fc60003f44070 */
[----:B------:R-:W-:Y:S01]  /*1710*/  IMAD.X R7, RZ, RZ, R7, P1 ;  /* 0x000000ffff077224 */ /* 0x000fe200008e0607 */
[----:B------:R-:W-:-:S04]  /*1720*/  ISETP.GT.AND.EX P0, PT, R4, -0x1, PT, P2 ;  /* 0xffffffff0400780c */ /* 0x000fc80003f04320 */
[----:B------:R-:W-:Y:S02]  /*1730*/  SEL R7, R4, R7, P0 ;  /* 0x0000000704077207 */ /* 0x000fe40000000000 */
[----:B------:R-:W-:Y:S02]  /*1740*/  SEL R13, R6, R11, P0 ;  /* 0x0000000b060d7207 */ /* 0x000fe40000000000 */
[----:B------:R-:W-:Y:S02]  /*1750*/  ISETP.NE.U32.AND P1, PT, R7, RZ, PT ;  /* 0x000000ff0700720c */ /* 0x000fe40003f25070 */
[----:B------:R-:W-:Y:S02]  /*1760*/  SEL R9, R12, R9, P0 ;  /* 0x000000090c097207 */ /* 0x000fe40000000000 */
[----:B------:R-:W-:Y:S01]  /*1770*/  SEL R10, R13, R7, !P1 ;  /* 0x000000070d0a7207 */ /* 0x000fe20004800000 */
[----:B------:R-:W-:-:S05]  /*1780*/  @!P0 IMAD.MOV R8, RZ, RZ, -R8 ;  /* 0x000000ffff088224 */ /* 0x000fca00078e0a08 */
[----:B------:R-:W0:Y:S02]  /*1790*/  FLO.U32 R10, R10 ;  /* 0x0000000a000a7300 */ /* 0x000e2400000e0000 */
[C---:B0-----:R-:W-:Y:S02]  /*17a0*/  IADD3 R11, PT, PT, -R10.reuse, 0x1f, RZ ;  /* 0x0000001f0a0b7810 */ /* 0x041fe40007ffe1ff */
[----:B------:R-:W-:-:S03]  /*17b0*/  IADD3 R6, PT, PT, -R10, 0x3f, RZ ;  /* 0x0000003f0a067810 */ /* 0x000fc60007ffe1ff */
[----:B------:R-:W-:-:S05]  /*17c0*/  @P1 IMAD.MOV R6, RZ, RZ, R11 ;  /* 0x000000ffff061224 */ /* 0x000fca00078e020b */
[----:B------:R-:W-:-:S13]  /*17d0*/  ISETP.NE.AND P1, PT, R6, RZ, PT ;  /* 0x000000ff0600720c */ /* 0x000fda0003f25270 */
[----:B------:R-:W-:Y:S05]  /*17e0*/  @!P1 BRA `(.L_x_20) ;  /* 0x0000000000289947 */ /* 0x000fea0003800000 */
[--C-:B------:R-:W-:Y:S02]  /*17f0*/  SHF.R.U64 R10, R8, 0x1, R9.reuse ;  /* 0x00000001080a7819 */ /* 0x100fe40000001209 */
[C---:B------:R-:W-:Y:S02]  /*1800*/  LOP3.LUT R8, R6.reuse, 0x3f, RZ, 0xc0, !PT ;  /* 0x0000003f06087812 */ /* 0x040fe400078ec0ff */
[----:B------:R-:W-:Y:S02]  /*1810*/  SHF.R.U32.HI R12, RZ, 0x1, R9 ;  /* 0x00000001ff0c7819 */ /* 0x000fe40000011609 */
[----:B------:R-:W-:Y:S02]  /*1820*/  LOP3.LUT R9, R6, 0x3f, RZ, 0xc, !PT ;  /* 0x0000003f06097812 */ /* 0x000fe400078e0cff */
[CC--:B------:R-:W-:Y:S02]  /*1830*/  SHF.L.U64.HI R36, R13.reuse, R8.reuse, R7 ;  /* 0x000000080d247219 */ /* 0x0c0fe40000010207 */
[----:B------:R-:W-:-:S02]  /*1840*/  SHF.L.U32 R8, R13, R8, RZ ;  /* 0x000000080d087219 */ /* 0x000fc400000006ff */
[-CC-:B------:R-:W-:Y:S02]  /*1850*/  SHF.R.U64 R7, R10, R9.reuse, R12.reuse ;  /* 0x000000090a077219 */ /* 0x180fe4000000120c */
[----:B------:R-:W-:Y:S02]  /*1860*/  SHF.R.U32.HI R9, RZ, R9, R12 ;  /* 0x00000009ff097219 */ /* 0x000fe4000001160c */
[----:B------:R-:W-:Y:S02]  /*1870*/  LOP3.LUT R13, R8, R7, RZ, 0xfc, !PT ;  /* 0x00000007080d7212 */ /* 0x000fe400078efcff */
[----:B------:R-:W-:-:S07]  /*1880*/  LOP3.LUT R7, R36, R9, RZ, 0xfc, !PT ;  /* 0x0000000924077212 */ /* 0x000fce00078efcff */
.L_x_20:
[----:B------:R-:W-:Y:S05]  /*1890*/  BSYNC.RECONVERGENT B2 ;  /* 0x0000000000027941 */ /* 0x000fea0003800200 */
.L_x_19:
[----:B------:R-:W-:-:S04]  /*18a0*/  IMAD.WIDE.U32 R10, R13, 0x2168c235, RZ ;  /* 0x2168c2350d0a7825 */ /* 0x000fc800078e00ff */
[----:B------:R-:W-:Y:S01]  /*18b0*/  IMAD.MOV.U32 R8, RZ, RZ, R11 ;  /* 0x000000ffff087224 */ /* 0x000fe200078e000b */
[----:B------:R-:W-:Y:S01]  /*18c0*/  IADD3 RZ, P1, PT, R10, R10, RZ ;  /* 0x0000000a0aff7210 */ /* 0x000fe20007f3e0ff */
[----:B------:R-:W-:Y:S02]  /*18d0*/  IMAD.MOV.U32 R9, RZ, RZ, RZ ;  /* 0x000000ffff097224 */ /* 0x000fe400078e00ff */
[----:B------:R-:W-:-:S04]  /*18e0*/  IMAD.HI.U32 R11, R7, -0x36f0255e, RZ ;  /* 0xc90fdaa2070b7827 */ /* 0x000fc800078e00ff */
[----:B------:R-:W-:-:S04]  /*18f0*/  IMAD.WIDE.U32 R8, R13, -0x36f0255e, R8 ;  /* 0xc90fdaa20d087825 */ /* 0x000fc800078e0008 */
[C---:B------:R-:W-:Y:S02]  /*1900*/  IMAD R13, R7.reuse, -0x36f0255e, RZ ;  /* 0xc90fdaa2070d7824 */ /* 0x040fe400078e02ff */
[----:B------:R-:W-:-:S04]  /*1910*/  IMAD.WIDE.U32 R8, P2, R7, 0x2168c235, R8 ;  /* 0x2168c23507087825 */ /* 0x000fc80007840008 */
[----:B------:R-:W-:Y:S01]  /*1920*/  IMAD.X R7, RZ, RZ, R11, P2 ;  /* 0x000000ffff077224 */ /* 0x000fe200010e060b */
[----:B------:R-:W-:Y:S02]  /*1930*/  IADD3 R9, P2, PT, R13, R9, RZ ;  /* 0x000000090d097210 */ /* 0x000fe40007f5e0ff */
[----:B------:R-:W-:Y:S02]  /*1940*/  IADD3.X RZ, P1, PT, R8, R8, RZ, P1, !PT ;  /* 0x0000000808ff7210 */ /* 0x000fe40000f3e4ff */
[C---:B------:R-:W-:Y:S01]  /*1950*/  ISETP.GT.U32.AND P3, PT, R9.reuse, RZ, PT ;  /* 0x000000ff0900720c */ /* 0x040fe20003f64070 */
[----:B------:R-:W-:Y:S01]  /*1960*/  IMAD.X R7, RZ, RZ, R7, P2 ;  /* 0x000000ffff077224 */ /* 0x000fe200010e0607 */
[----:B------:R-:W-:-:S04]  /*1970*/  IADD3.X R8, P2, PT, R9, R9, RZ, P1, !PT ;  /* 0x0000000909087210 */ /* 0x000fc80000f5e4ff */
[C---:B------:R-:W-:Y:S01]  /*1980*/  ISETP.GT.AND.EX P1, PT, R7.reuse, RZ, PT, P3 ;  /* 0x000000ff0700720c */ /* 0x040fe20003f24330 */
[----:B------:R-:W-:-:S03]  /*1990*/  IMAD.X R10, R7, 0x1, R7, P2 ;  /* 0x00000001070a7824 */ /* 0x000fc600010e0607 */
[----:B------:R-:W-:Y:S02]  /*19a0*/  SEL R8, R8, R9, P1 ;  /* 0x0000000908087207 */ /* 0x000fe40000800000 */
[----:B------:R-:W-:Y:S02]  /*19b0*/  SEL R9, R10, R7, P1 ;  /* 0x000000070a097207 */ /* 0x000fe40000800000 */
[----:B------:R-:W-:Y:S02]  /*19c0*/  IADD3 R8, P2, PT, R8, 0x1, RZ ;  /* 0x0000000108087810 */ /* 0x000fe40007f5e0ff */
[----:B------:R-:W-:Y:S02]  /*19d0*/  SEL R11, RZ, 0xffffffff, !P1 ;  /* 0xffffffffff0b7807 */ /* 0x000fe40004800000 */
[----:B------:R-:W-:Y:S01]  /*19e0*/  LOP3.LUT P1, R7, R14, 0x80000000, RZ, 0xc0, !PT ;  /* 0x800000000e077812 */ /* 0x000fe2000782c0ff */
[----:B------:R-:W-:Y:S02]  /*19f0*/  IMAD.X R9, RZ, RZ, R9, P2 ;  /* 0x000000ffff097224 */ /* 0x000fe400010e0609 */
[----:B------:R-:W-:Y:S01]  /*1a00*/  IMAD.IADD R6, R11, 0x1, -R6 ;  /* 0x000000010b067824 */ /* 0x000fe200078e0a06 */
[----:B------:R-:W-:-:S02]  /*1a10*/  SHF.R.U32.HI R11, RZ, 0x1e, R5 ;  /* 0x0000001eff0b7819 */ /* 0x000fc40000011605 */
[----:B------:R-:W-:Y:S01]  /*1a20*/  SHF.R.U64 R8, R8, 0xa, R9 ;  /* 0x0000000a08087819 */ /* 0x000fe20000001209 */
[----:B------:R-:W-:Y:S01]  /*1a30*/  IMAD.SHL.U32 R6, R6, 0x100000, RZ ;  /* 0x0010000006067824 */ /* 0x000fe200078e00ff */
[----:B------:R-:W-:Y:S02]  /*1a40*/  LEA.HI R4, R4, R11, RZ, 0x1 ;  /* 0x0000000b04047211 */ /* 0x000fe400078f08ff */
[----:B------:R-:W-:Y:S02]  /*1a50*/  IADD3 R8, P2, PT, R8, 0x1, RZ ;  /* 0x0000000108087810 */ /* 0x000fe40007f5e0ff */
[----:B------:R-:W-:Y:S01]  /*1a60*/  @!P0 LOP3.LUT R7, R7, 0x80000000, RZ, 0x3c, !PT ;  /* 0x8000000007078812 */ /* 0x000fe200078e3cff */
[----:B------:R-:W-:Y:S01]  /*1a70*/  @P1 IMAD.MOV R4, RZ, RZ, -R4 ;  /* 0x000000ffff041224 */ /* 0x000fe200078e0a04 */
[----:B------:R-:W-:-:S04]  /*1a80*/  LEA.HI.X R9, R9, RZ, RZ, 0x16, P2 ;  /* 0x000000ff09097211 */ /* 0x000fc800010fb4ff */
[--C-:B------:R-:W-:Y:S02]  /*1a90*/  SHF.R.U64 R8, R8, 0x1, R9.reuse ;  /* 0x0000000108087819 */ /* 0x100fe40000001209 */
[----:B------:R-:W-:Y:S02]  /*1aa0*/  SHF.R.U32.HI R5, RZ, 0x1, R9 ;  /* 0x00000001ff057819 */ /* 0x000fe40000011609 */
[----:B------:R-:W-:-:S04]  /*1ab0*/  IADD3 R13, P2, P3, RZ, RZ, R8 ;  /* 0x000000ffff0d7210 */ /* 0x000fc80007b5e008 */
[----:B------:R-:W-:-:S04]  /*1ac0*/  IADD3.X R6, PT, PT, R6, 0x3fe00000, R5, P2, P3 ;  /* 0x3fe0000006067810 */ /* 0x000fc800017e6405 */
[----:B------:R-:W-:-:S07]  /*1ad0*/  LOP3.LUT R14, R6, R7, RZ, 0xfc, !PT ;  /* 0x00000007060e7212 */ /* 0x000fce00078efcff */
.L_x_14:
[----:B------:R-:W-:Y:S02]  /*1ae0*/  IMAD.MOV.U32 R35, RZ, RZ, 0x0 ;  /* 0x00000000ff237424 */ /* 0x000fe400078e00ff */
[----:B------:R-:W-:Y:S02]  /*1af0*/  IMAD.MOV.U32 R36, RZ, RZ, R4 ;  /* 0x000000ffff247224 */ /* 0x000fe400078e0004 */
[----:B------:R-:W-:Y:S02]  /*1b00*/  IMAD.MOV.U32 R4, RZ, RZ, R13 ;  /* 0x000000ffff047224 */ /* 0x000fe400078e000d */
[----:B------:R-:W-:Y:S01]  /*1b10*/  IMAD.MOV.U32 R5, RZ, RZ, R14 ;  /* 0x000000ffff057224 */ /* 0x000fe200078e000e */
[----:B------:R-:W-:Y:S06]  /*1b20*/  RET.REL.NODEC R34 `(_Z10dft_kernelP7complexiS0_) ;  /* 0xffffffe422347950 */ /* 0x000fec0003c3ffff */
.L_x_21:
[----:B------:R-:W-:-:S00]  /*1b30*/  BRA `(.L_x_21) ;  /* 0xfffffffc00fc7947 */ /* 0x000fc0000383ffff */
[----:B------:R-:W-:-:S00]  /*1b40*/  NOP ;  /* 0x0000000000007918 */ /* 0x000fc00000000000 */
        /* <DEDUP_REMOVED lines=11> */
.L_x_23:


//--------------------- .nv.global.init           --------------------------
	.section	.nv.global.init,"aw",@progbits
	.align	16
.nv.global.init:
	.type		__cudart_sin_cos_coeffs,@object
	.size		__cudart_sin_cos_coeffs,(__cudart_i2opi_d - __cudart_sin_cos_coeffs)
__cudart_sin_cos_coeffs:
        /*0000*/ 	.byte	0x46, 0xd2, 0xb0, 0x2c, 0xf1, 0xe5, 0x5a, 0xbe, 0x92, 0xe3, 0xac, 0x69, 0xe3, 0x1d, 0xc7, 0x3e
        /*0010*/ 	.byte	0xa1, 0x62, 0xdb, 0x19, 0xa0, 0x01, 0x2a, 0xbf, 0x18, 0x08, 0x11, 0x11, 0x11, 0x11, 0x81, 0x3f
        /*0020*/ 	.byte	0x54, 0x55, 0x55, 0x55, 0x55, 0x55, 0xc5, 0xbf, 0x00, 0x00, 0x00, 0x00, 0x00, 0x00, 0x00, 0x00
        /*0030*/ 	.byte	0x00, 0x00, 0x00, 0x00, 0x00, 0x00, 0x00, 0x00, 0x64, 0x81, 0xfd, 0x20, 0x83, 0xff, 0xa8, 0xbd
        /*0040*/ 	.byte	0x28, 0x85, 0xef, 0xc1, 0xa7, 0xee, 0x21, 0x3e, 0xd9, 0xe6, 0x06, 0x8e, 0x4f, 0x7e, 0x92, 0xbe
        /*0050*/ 	.byte	0xe9, 0xbc, 0xdd, 0x19, 0xa0, 0x01, 0xfa, 0x3e, 0x47, 0x5d, 0xc1, 0x16, 0x6c, 0xc1, 0x56, 0xbf
        /*0060*/ 	.byte	0x51, 0x55, 0x55, 0x55, 0x55, 0x55, 0xa5, 0x3f, 0x00, 0x00, 0x00, 0x00, 0x00, 0x00, 0xe0, 0xbf
        /*0070*/ 	.byte	0x00, 0x00, 0x00, 0x00, 0x00, 0x00, 0xf0, 0x3f, 0x00, 0x00, 0x00, 0x00, 0x00, 0x00, 0x00, 0x00
	.type		__cudart_i2opi_d,@object
	.size		__cudart_i2opi_d,(.L_0 - __cudart_i2opi_d)
__cudart_i2opi_d:
        /* <DEDUP_REMOVED lines=9> */
.L_0:


//--------------------- .nv.shared.reserved.0     --------------------------
	.section	.nv.shared.reserved.0,"aw",@nobits
	.weak		__nv_reservedSMEM_offset_0_alias
	.size		__nv_reservedSMEM_offset_0_alias, 0, 64
	.other		__nv_reservedSMEM_offset_0_alias,@"STO_CUDA_RESERVED_SHARED STV_DEFAULT"
__nv_reservedSMEM_offset_0_alias:
	.zero		0
	.zero		64


//--------------------- .nv.constant0._Z10dft_kernelP7complexiS0_ --------------------------
	.section	.nv.constant0._Z10dft_kernelP7complexiS0_,"a",@progbits
	.sectionflags	@""
	.align	4
.nv.constant0._Z10dft_kernelP7complexiS0_:
	.zero		920


//--------------------- SYMBOLS --------------------------

	.type		.nv.reservedSmem.offset0,@object
	.size		.nv.reservedSmem.offset0,0x4
